//
// Generated by NVIDIA NVVM Compiler
//
// Compiler Build ID: CL-36424714
// Cuda compilation tools, release 13.0, V13.0.88
// Based on NVVM 20.0.0
//

.version 9.0
.target sm_100
.address_size 64

	// .globl	_Z4testid
.func  (.param .align 16 .b8 func_retval0[16]) __internal_trig_reduction_slowpathd
(
	.param .b64 __internal_trig_reduction_slowpathd_param_0
)
;
.global .align 8 .b8 __cudart_i2opi_d[144] = {8, 93, 141, 31, 177, 95, 251, 107, 234, 146, 82, 138, 247, 57, 7, 61, 123, 241, 229, 235, 199, 186, 39, 117, 45, 234, 95, 158, 102, 63, 70, 79, 183, 9, 203, 39, 207, 126, 54, 109, 31, 109, 10, 90, 139, 17, 47, 239, 15, 152, 5, 222, 255, 151, 248, 31, 59, 40, 249, 189, 139, 95, 132, 156, 244, 57, 83, 131, 57, 214, 145, 57, 65, 126, 95, 180, 38, 112, 156, 233, 132, 68, 187, 46, 245, 53, 130, 232, 62, 167, 41, 177, 28, 235, 29, 254, 28, 146, 209, 9, 234, 46, 73, 6, 224, 210, 77, 66, 58, 110, 36, 183, 97, 197, 187, 222, 171, 99, 81, 254, 65, 144, 67, 60, 153, 149, 98, 219, 192, 221, 52, 245, 209, 87, 39, 252, 41, 21, 68, 78, 110, 131, 249, 162};

.visible .entry _Z4testid(
	.param .u32 _Z4testid_param_0,
	.param .f64 _Z4testid_param_1
)
{
	.reg .pred 	%p<61>;
	.reg .b32 	%r<66>;
	.reg .b64 	%fd<257>;

	ld.param.u32 	%r25, [_Z4testid_param_0];
	ld.param.f64 	%fd42, [_Z4testid_param_1];
	abs.f64 	%fd1, %fd42;
	setp.lt.f64 	%p1, %fd1, 0d000730D67819E8D2;
	@%p1 bra 	$L__BB0_13;
	setp.gtu.f64 	%p2, %fd1, 0d3FF4C6F208132576;
	@%p2 bra 	$L__BB0_7;
	setp.le.f64 	%p3, %fd1, 0d40213065E54C1AA9;
	@%p3 bra 	$L__BB0_13;
	rcp.approx.ftz.f64 	%fd43, %fd1;
	neg.f64 	%fd44, %fd1;
	fma.rn.f64 	%fd45, %fd44, %fd43, 0d3FF0000000000000;
	fma.rn.f64 	%fd46, %fd45, %fd45, %fd45;
	fma.rn.f64 	%fd47, %fd46, %fd43, %fd43;
	mul.f64 	%fd48, %fd47, %fd47;
	fma.rn.f64 	%fd49, %fd48, 0dC18DA26B212FDC9A, 0d415A30AC6857BEE0;
	fma.rn.f64 	%fd50, %fd49, %fd48, 0dC11764222AD7C910;
	fma.rn.f64 	%fd51, %fd50, %fd48, 0d40CEB02E0C306857;
	fma.rn.f64 	%fd52, %fd51, %fd48, 0dC08351859FA2B23B;
	fma.rn.f64 	%fd53, %fd52, %fd48, 0d403E65A07AF51F42;
	fma.rn.f64 	%fd54, %fd53, %fd48, 0dC002F2B817F77A57;
	fma.rn.f64 	%fd55, %fd54, %fd48, 0d3FD7BCC34DA069FD;
	fma.rn.f64 	%fd56, %fd55, %fd48, 0dBFC4FFFFF8A44463;
	fma.rn.f64 	%fd57, %fd56, %fd48, 0d3FD7FFFFFFFF5CD7;
	fma.rn.f64 	%fd2, %fd57, %fd47, %fd1;
	mul.f64 	%fd58, %fd2, 0d3FE45F306DC9C883;
	cvt.rni.s32.f64 	%r58, %fd58;
	cvt.rn.f64.s32 	%fd59, %r58;
	fma.rn.f64 	%fd60, %fd59, 0dBFF921FB54442D18, %fd2;
	fma.rn.f64 	%fd61, %fd59, 0dBC91A62633145C00, %fd60;
	fma.rn.f64 	%fd249, %fd59, 0dB97B839A252049C0, %fd61;
	abs.f64 	%fd62, %fd2;
	setp.ltu.f64 	%p4, %fd62, 0d41E0000000000000;
	@%p4 bra 	$L__BB0_5;
	{ // callseq 0, 0
	.param .b64 param0;
	st.param.f64 	[param0], %fd2;
	.param .align 16 .b8 retval0[16];
	call.uni (retval0), 
	__internal_trig_reduction_slowpathd, 
	(
	param0
	);
	ld.param.f64 	%fd249, [retval0];
	ld.param.b32 	%r58, [retval0+8];
	} // callseq 0
$L__BB0_5:
	and.b32  	%r27, %r58, 3;
	cvt.rn.f64.u32 	%fd64, %r27;
	add.f64 	%fd65, %fd249, 0dC002D97C7F3321D2;
	fma.rn.f64 	%fd6, %fd64, 0d3FF921FB54442D18, %fd65;
	abs.f64 	%fd66, %fd6;
	setp.eq.f64 	%p5, %fd66, 0d7FF0000000000000;
	setp.ltu.f64 	%p6, %fd66, 0d41E0000000000000;
	or.pred  	%p7, %p5, %p6;
	@%p7 bra 	$L__BB0_13;
	{ // callseq 1, 0
	.param .b64 param0;
	st.param.f64 	[param0], %fd6;
	.param .align 16 .b8 retval0[16];
	call.uni (retval0), 
	__internal_trig_reduction_slowpathd, 
	(
	param0
	);
	ld.param.f64 	%fd67, [retval0];
	ld.param.b32 	%r28, [retval0+8];
	} // callseq 1
	bra.uni 	$L__BB0_13;
$L__BB0_7:
	setp.le.f64 	%p8, %fd1, 0d401C0D26D5A541CB;
	@%p8 bra 	$L__BB0_13;
	setp.le.f64 	%p9, %fd1, 0d4022585C739ACDDD;
	setp.eq.f64 	%p10, %fd1, 0d7FF0000000000000;
	or.pred  	%p11, %p9, %p10;
	@%p11 bra 	$L__BB0_13;
	rcp.approx.ftz.f64 	%fd69, %fd1;
	neg.f64 	%fd70, %fd1;
	fma.rn.f64 	%fd71, %fd70, %fd69, 0d3FF0000000000000;
	fma.rn.f64 	%fd72, %fd71, %fd71, %fd71;
	fma.rn.f64 	%fd73, %fd72, %fd69, %fd69;
	mul.f64 	%fd74, %fd73, %fd73;
	fma.rn.f64 	%fd75, %fd74, 0dC1943281A050209C, 0d416024E99BA46E7B;
	fma.rn.f64 	%fd76, %fd75, %fd74, 0dC11A6875D7DFBD65;
	fma.rn.f64 	%fd77, %fd76, %fd74, 0d40D032C041790233;
	fma.rn.f64 	%fd78, %fd77, %fd74, 0dC0839F895BC22946;
	fma.rn.f64 	%fd79, %fd78, %fd74, 0d403E77CC78ECD2D8;
	fma.rn.f64 	%fd80, %fd79, %fd74, 0dC002F368D0117BE9;
	fma.rn.f64 	%fd81, %fd80, %fd74, 0d3FD7BCC786009A25;
	fma.rn.f64 	%fd82, %fd81, %fd74, 0dBFC4FFFFFC51BC7A;
	fma.rn.f64 	%fd83, %fd82, %fd74, 0d3FD7FFFFFFFFB5EA;
	fma.rn.f64 	%fd7, %fd83, %fd73, %fd1;
	mul.f64 	%fd84, %fd7, 0d3FE45F306DC9C883;
	cvt.rni.s32.f64 	%r59, %fd84;
	cvt.rn.f64.s32 	%fd85, %r59;
	fma.rn.f64 	%fd86, %fd85, 0dBFF921FB54442D18, %fd7;
	fma.rn.f64 	%fd87, %fd85, 0dBC91A62633145C00, %fd86;
	fma.rn.f64 	%fd250, %fd85, 0dB97B839A252049C0, %fd87;
	abs.f64 	%fd88, %fd7;
	setp.ltu.f64 	%p12, %fd88, 0d41E0000000000000;
	@%p12 bra 	$L__BB0_11;
	{ // callseq 2, 0
	.param .b64 param0;
	st.param.f64 	[param0], %fd7;
	.param .align 16 .b8 retval0[16];
	call.uni (retval0), 
	__internal_trig_reduction_slowpathd, 
	(
	param0
	);
	ld.param.f64 	%fd250, [retval0];
	ld.param.b32 	%r59, [retval0+8];
	} // callseq 2
$L__BB0_11:
	and.b32  	%r31, %r59, 3;
	cvt.rn.f64.u32 	%fd90, %r31;
	add.f64 	%fd91, %fd250, 0dC00F6A7A2955385E;
	fma.rn.f64 	%fd11, %fd90, 0d3FF921FB54442D18, %fd91;
	abs.f64 	%fd92, %fd11;
	setp.eq.f64 	%p13, %fd92, 0d7FF0000000000000;
	setp.ltu.f64 	%p14, %fd92, 0d41E0000000000000;
	or.pred  	%p15, %p13, %p14;
	@%p15 bra 	$L__BB0_13;
	{ // callseq 3, 0
	.param .b64 param0;
	st.param.f64 	[param0], %fd11;
	.param .align 16 .b8 retval0[16];
	call.uni (retval0), 
	__internal_trig_reduction_slowpathd, 
	(
	param0
	);
	ld.param.f64 	%fd93, [retval0];
	ld.param.b32 	%r32, [retval0+8];
	} // callseq 3
$L__BB0_13:
	setp.gtu.f64 	%p16, %fd1, 0d3FE97F4A8F9D3F28;
	@%p16 bra 	$L__BB0_19;
	setp.le.f64 	%p17, %fd1, 0d402471FCB6A7A8C0;
	@%p17 bra 	$L__BB0_25;
	rcp.approx.ftz.f64 	%fd95, %fd1;
	neg.f64 	%fd96, %fd1;
	fma.rn.f64 	%fd97, %fd96, %fd95, 0d3FF0000000000000;
	fma.rn.f64 	%fd98, %fd97, %fd97, %fd97;
	fma.rn.f64 	%fd99, %fd98, %fd95, %fd95;
	mul.f64 	%fd100, %fd99, %fd99;
	fma.rn.f64 	%fd101, %fd100, 0dC14602FE1C34685E, 0d410ECD4523B12B84;
	fma.rn.f64 	%fd102, %fd101, %fd100, 0dC0C7A2FC1972F05A;
	fma.rn.f64 	%fd103, %fd102, %fd100, 0d407EBA131F7E5BEB;
	fma.rn.f64 	%fd104, %fd103, %fd100, 0dC0373B92E6E7CC7D;
	fma.rn.f64 	%fd105, %fd104, %fd100, 0d3FFA31BEE63A2F08;
	fma.rn.f64 	%fd106, %fd105, %fd100, 0dBFCAD320104D5D05;
	fma.rn.f64 	%fd107, %fd106, %fd100, 0d3FB0AAAA9C76D07E;
	fma.rn.f64 	%fd108, %fd107, %fd100, 0dBFBFFFFFFFFDACEC;
	fma.rn.f64 	%fd12, %fd108, %fd99, %fd1;
	mul.f64 	%fd109, %fd12, 0d3FE45F306DC9C883;
	cvt.rni.s32.f64 	%r60, %fd109;
	cvt.rn.f64.s32 	%fd110, %r60;
	fma.rn.f64 	%fd111, %fd110, 0dBFF921FB54442D18, %fd12;
	fma.rn.f64 	%fd112, %fd110, 0dBC91A62633145C00, %fd111;
	fma.rn.f64 	%fd251, %fd110, 0dB97B839A252049C0, %fd112;
	abs.f64 	%fd113, %fd12;
	setp.ltu.f64 	%p18, %fd113, 0d41E0000000000000;
	@%p18 bra 	$L__BB0_17;
	{ // callseq 4, 0
	.param .b64 param0;
	st.param.f64 	[param0], %fd12;
	.param .align 16 .b8 retval0[16];
	call.uni (retval0), 
	__internal_trig_reduction_slowpathd, 
	(
	param0
	);
	ld.param.f64 	%fd251, [retval0];
	ld.param.b32 	%r60, [retval0+8];
	} // callseq 4
$L__BB0_17:
	and.b32  	%r35, %r60, 3;
	cvt.rn.f64.u32 	%fd115, %r35;
	add.f64 	%fd116, %fd251, 0dBFE921FB54442D18;
	fma.rn.f64 	%fd16, %fd115, 0d3FF921FB54442D18, %fd116;
	abs.f64 	%fd117, %fd16;
	setp.eq.f64 	%p19, %fd117, 0d7FF0000000000000;
	setp.ltu.f64 	%p20, %fd117, 0d41E0000000000000;
	or.pred  	%p21, %p19, %p20;
	@%p21 bra 	$L__BB0_25;
	{ // callseq 5, 0
	.param .b64 param0;
	st.param.f64 	[param0], %fd16;
	.param .align 16 .b8 retval0[16];
	call.uni (retval0), 
	__internal_trig_reduction_slowpathd, 
	(
	param0
	);
	ld.param.f64 	%fd118, [retval0];
	ld.param.b32 	%r36, [retval0+8];
	} // callseq 5
	bra.uni 	$L__BB0_25;
$L__BB0_19:
	setp.le.f64 	%p22, %fd1, 0d40161663B5D9A628;
	@%p22 bra 	$L__BB0_25;
	setp.le.f64 	%p23, %fd1, 0d40214EF30C0C06ED;
	setp.eq.f64 	%p24, %fd1, 0d7FF0000000000000;
	or.pred  	%p25, %p23, %p24;
	@%p25 bra 	$L__BB0_25;
	rcp.approx.ftz.f64 	%fd120, %fd1;
	neg.f64 	%fd121, %fd1;
	fma.rn.f64 	%fd122, %fd121, %fd120, 0d3FF0000000000000;
	fma.rn.f64 	%fd123, %fd122, %fd122, %fd122;
	fma.rn.f64 	%fd124, %fd123, %fd120, %fd120;
	mul.f64 	%fd125, %fd124, %fd124;
	fma.rn.f64 	%fd126, %fd125, 0d418A86A64BE101DC, 0dC15709C79AAC5813;
	fma.rn.f64 	%fd127, %fd126, %fd125, 0d41142A31C980A287;
	fma.rn.f64 	%fd128, %fd127, %fd125, 0dC0C9CBE68930485D;
	fma.rn.f64 	%fd129, %fd128, %fd125, 0d407F583E14E8A4E8;
	fma.rn.f64 	%fd130, %fd129, %fd125, 0dC0374A629C650680;
	fma.rn.f64 	%fd131, %fd130, %fd125, 0d3FFA32A7AF17FAE9;
	fma.rn.f64 	%fd132, %fd131, %fd125, 0dBFCAD32497785CD6;
	fma.rn.f64 	%fd133, %fd132, %fd125, 0d3FB0AAAA9FB75F7B;
	fma.rn.f64 	%fd134, %fd133, %fd125, 0dBFBFFFFFFFFE320F;
	fma.rn.f64 	%fd17, %fd134, %fd124, %fd1;
	mul.f64 	%fd135, %fd17, 0d3FE45F306DC9C883;
	cvt.rni.s32.f64 	%r61, %fd135;
	cvt.rn.f64.s32 	%fd136, %r61;
	fma.rn.f64 	%fd137, %fd136, 0dBFF921FB54442D18, %fd17;
	fma.rn.f64 	%fd138, %fd136, 0dBC91A62633145C00, %fd137;
	fma.rn.f64 	%fd252, %fd136, 0dB97B839A252049C0, %fd138;
	abs.f64 	%fd139, %fd17;
	setp.ltu.f64 	%p26, %fd139, 0d41E0000000000000;
	@%p26 bra 	$L__BB0_23;
	{ // callseq 6, 0
	.param .b64 param0;
	st.param.f64 	[param0], %fd17;
	.param .align 16 .b8 retval0[16];
	call.uni (retval0), 
	__internal_trig_reduction_slowpathd, 
	(
	param0
	);
	ld.param.f64 	%fd252, [retval0];
	ld.param.b32 	%r61, [retval0+8];
	} // callseq 6
$L__BB0_23:
	and.b32  	%r39, %r61, 3;
	cvt.rn.f64.u32 	%fd141, %r39;
	add.f64 	%fd142, %fd252, 0dC002D97C7F3321D2;
	fma.rn.f64 	%fd21, %fd141, 0d3FF921FB54442D18, %fd142;
	abs.f64 	%fd143, %fd21;
	setp.eq.f64 	%p27, %fd143, 0d7FF0000000000000;
	setp.ltu.f64 	%p28, %fd143, 0d41E0000000000000;
	or.pred  	%p29, %p27, %p28;
	@%p29 bra 	$L__BB0_25;
	{ // callseq 7, 0
	.param .b64 param0;
	st.param.f64 	[param0], %fd21;
	.param .align 16 .b8 retval0[16];
	call.uni (retval0), 
	__internal_trig_reduction_slowpathd, 
	(
	param0
	);
	ld.param.f64 	%fd144, [retval0];
	ld.param.b32 	%r40, [retval0+8];
	} // callseq 7
$L__BB0_25:
	setp.eq.s32 	%p30, %r25, 1;
	@%p30 bra 	$L__BB0_39;
	setp.ne.s32 	%p31, %r25, 0;
	@%p31 bra 	$L__BB0_52;
	setp.gtu.f64 	%p47, %fd1, 0d3FE97F4A8F9D3F28;
	@%p47 bra 	$L__BB0_33;
	setp.le.f64 	%p48, %fd1, 0d402471FCB6A7A8C0;
	@%p48 bra 	$L__BB0_52;
	rcp.approx.ftz.f64 	%fd198, %fd1;
	neg.f64 	%fd199, %fd1;
	fma.rn.f64 	%fd200, %fd199, %fd198, 0d3FF0000000000000;
	fma.rn.f64 	%fd201, %fd200, %fd200, %fd200;
	fma.rn.f64 	%fd202, %fd201, %fd198, %fd198;
	mul.f64 	%fd203, %fd202, %fd202;
	fma.rn.f64 	%fd204, %fd203, 0dC14602FE1C34685E, 0d410ECD4523B12B84;
	fma.rn.f64 	%fd205, %fd204, %fd203, 0dC0C7A2FC1972F05A;
	fma.rn.f64 	%fd206, %fd205, %fd203, 0d407EBA131F7E5BEB;
	fma.rn.f64 	%fd207, %fd206, %fd203, 0dC0373B92E6E7CC7D;
	fma.rn.f64 	%fd208, %fd207, %fd203, 0d3FFA31BEE63A2F08;
	fma.rn.f64 	%fd209, %fd208, %fd203, 0dBFCAD320104D5D05;
	fma.rn.f64 	%fd210, %fd209, %fd203, 0d3FB0AAAA9C76D07E;
	fma.rn.f64 	%fd211, %fd210, %fd203, 0dBFBFFFFFFFFDACEC;
	fma.rn.f64 	%fd22, %fd211, %fd202, %fd1;
	mul.f64 	%fd212, %fd22, 0d3FE45F306DC9C883;
	cvt.rni.s32.f64 	%r62, %fd212;
	cvt.rn.f64.s32 	%fd213, %r62;
	fma.rn.f64 	%fd214, %fd213, 0dBFF921FB54442D18, %fd22;
	fma.rn.f64 	%fd215, %fd213, 0dBC91A62633145C00, %fd214;
	fma.rn.f64 	%fd253, %fd213, 0dB97B839A252049C0, %fd215;
	abs.f64 	%fd216, %fd22;
	setp.ltu.f64 	%p49, %fd216, 0d41E0000000000000;
	@%p49 bra 	$L__BB0_31;
	{ // callseq 12, 0
	.param .b64 param0;
	st.param.f64 	[param0], %fd22;
	.param .align 16 .b8 retval0[16];
	call.uni (retval0), 
	__internal_trig_reduction_slowpathd, 
	(
	param0
	);
	ld.param.f64 	%fd253, [retval0];
	ld.param.b32 	%r62, [retval0+8];
	} // callseq 12
$L__BB0_31:
	and.b32  	%r51, %r62, 3;
	cvt.rn.f64.u32 	%fd218, %r51;
	add.f64 	%fd219, %fd253, 0dBFE921FB54442D18;
	fma.rn.f64 	%fd26, %fd218, 0d3FF921FB54442D18, %fd219;
	abs.f64 	%fd220, %fd26;
	setp.eq.f64 	%p50, %fd220, 0d7FF0000000000000;
	setp.ltu.f64 	%p51, %fd220, 0d41E0000000000000;
	or.pred  	%p52, %p50, %p51;
	@%p52 bra 	$L__BB0_52;
	{ // callseq 13, 0
	.param .b64 param0;
	st.param.f64 	[param0], %fd26;
	.param .align 16 .b8 retval0[16];
	call.uni (retval0), 
	__internal_trig_reduction_slowpathd, 
	(
	param0
	);
	ld.param.f64 	%fd221, [retval0];
	ld.param.b32 	%r52, [retval0+8];
	} // callseq 13
	bra.uni 	$L__BB0_52;
$L__BB0_33:
	setp.le.f64 	%p53, %fd1, 0d40161663B5D9A628;
	@%p53 bra 	$L__BB0_52;
	setp.le.f64 	%p54, %fd1, 0d40214EF30C0C06ED;
	setp.eq.f64 	%p55, %fd1, 0d7FF0000000000000;
	or.pred  	%p56, %p54, %p55;
	@%p56 bra 	$L__BB0_52;
	rcp.approx.ftz.f64 	%fd223, %fd1;
	neg.f64 	%fd224, %fd1;
	fma.rn.f64 	%fd225, %fd224, %fd223, 0d3FF0000000000000;
	fma.rn.f64 	%fd226, %fd225, %fd225, %fd225;
	fma.rn.f64 	%fd227, %fd226, %fd223, %fd223;
	mul.f64 	%fd228, %fd227, %fd227;
	fma.rn.f64 	%fd229, %fd228, 0d418A86A64BE101DC, 0dC15709C79AAC5813;
	fma.rn.f64 	%fd230, %fd229, %fd228, 0d41142A31C980A287;
	fma.rn.f64 	%fd231, %fd230, %fd228, 0dC0C9CBE68930485D;
	fma.rn.f64 	%fd232, %fd231, %fd228, 0d407F583E14E8A4E8;
	fma.rn.f64 	%fd233, %fd232, %fd228, 0dC0374A629C650680;
	fma.rn.f64 	%fd234, %fd233, %fd228, 0d3FFA32A7AF17FAE9;
	fma.rn.f64 	%fd235, %fd234, %fd228, 0dBFCAD32497785CD6;
	fma.rn.f64 	%fd236, %fd235, %fd228, 0d3FB0AAAA9FB75F7B;
	fma.rn.f64 	%fd237, %fd236, %fd228, 0dBFBFFFFFFFFE320F;
	fma.rn.f64 	%fd27, %fd237, %fd227, %fd1;
	mul.f64 	%fd238, %fd27, 0d3FE45F306DC9C883;
	cvt.rni.s32.f64 	%r63, %fd238;
	cvt.rn.f64.s32 	%fd239, %r63;
	fma.rn.f64 	%fd240, %fd239, 0dBFF921FB54442D18, %fd27;
	fma.rn.f64 	%fd241, %fd239, 0dBC91A62633145C00, %fd240;
	fma.rn.f64 	%fd254, %fd239, 0dB97B839A252049C0, %fd241;
	abs.f64 	%fd242, %fd27;
	setp.ltu.f64 	%p57, %fd242, 0d41E0000000000000;
	@%p57 bra 	$L__BB0_37;
	{ // callseq 14, 0
	.param .b64 param0;
	st.param.f64 	[param0], %fd27;
	.param .align 16 .b8 retval0[16];
	call.uni (retval0), 
	__internal_trig_reduction_slowpathd, 
	(
	param0
	);
	ld.param.f64 	%fd254, [retval0];
	ld.param.b32 	%r63, [retval0+8];
	} // callseq 14
$L__BB0_37:
	and.b32  	%r55, %r63, 3;
	cvt.rn.f64.u32 	%fd244, %r55;
	add.f64 	%fd245, %fd254, 0dC002D97C7F3321D2;
	fma.rn.f64 	%fd31, %fd244, 0d3FF921FB54442D18, %fd245;
	abs.f64 	%fd246, %fd31;
	setp.eq.f64 	%p58, %fd246, 0d7FF0000000000000;
	setp.ltu.f64 	%p59, %fd246, 0d41E0000000000000;
	or.pred  	%p60, %p58, %p59;
	@%p60 bra 	$L__BB0_52;
	{ // callseq 15, 0
	.param .b64 param0;
	st.param.f64 	[param0], %fd31;
	.param .align 16 .b8 retval0[16];
	call.uni (retval0), 
	__internal_trig_reduction_slowpathd, 
	(
	param0
	);
	ld.param.f64 	%fd247, [retval0];
	ld.param.b32 	%r56, [retval0+8];
	} // callseq 15
	bra.uni 	$L__BB0_52;
$L__BB0_39:
	setp.lt.f64 	%p32, %fd1, 0d000730D67819E8D2;
	@%p32 bra 	$L__BB0_52;
	setp.gtu.f64 	%p33, %fd1, 0d3FF4C6F208132576;
	@%p33 bra 	$L__BB0_46;
	setp.le.f64 	%p34, %fd1, 0d40213065E54C1AA9;
	@%p34 bra 	$L__BB0_52;
	rcp.approx.ftz.f64 	%fd146, %fd1;
	neg.f64 	%fd147, %fd1;
	fma.rn.f64 	%fd148, %fd147, %fd146, 0d3FF0000000000000;
	fma.rn.f64 	%fd149, %fd148, %fd148, %fd148;
	fma.rn.f64 	%fd150, %fd149, %fd146, %fd146;
	mul.f64 	%fd151, %fd150, %fd150;
	fma.rn.f64 	%fd152, %fd151, 0dC18DA26B212FDC9A, 0d415A30AC6857BEE0;
	fma.rn.f64 	%fd153, %fd152, %fd151, 0dC11764222AD7C910;
	fma.rn.f64 	%fd154, %fd153, %fd151, 0d40CEB02E0C306857;
	fma.rn.f64 	%fd155, %fd154, %fd151, 0dC08351859FA2B23B;
	fma.rn.f64 	%fd156, %fd155, %fd151, 0d403E65A07AF51F42;
	fma.rn.f64 	%fd157, %fd156, %fd151, 0dC002F2B817F77A57;
	fma.rn.f64 	%fd158, %fd157, %fd151, 0d3FD7BCC34DA069FD;
	fma.rn.f64 	%fd159, %fd158, %fd151, 0dBFC4FFFFF8A44463;
	fma.rn.f64 	%fd160, %fd159, %fd151, 0d3FD7FFFFFFFF5CD7;
	fma.rn.f64 	%fd32, %fd160, %fd150, %fd1;
	mul.f64 	%fd161, %fd32, 0d3FE45F306DC9C883;
	cvt.rni.s32.f64 	%r64, %fd161;
	cvt.rn.f64.s32 	%fd162, %r64;
	fma.rn.f64 	%fd163, %fd162, 0dBFF921FB54442D18, %fd32;
	fma.rn.f64 	%fd164, %fd162, 0dBC91A62633145C00, %fd163;
	fma.rn.f64 	%fd255, %fd162, 0dB97B839A252049C0, %fd164;
	abs.f64 	%fd165, %fd32;
	setp.ltu.f64 	%p35, %fd165, 0d41E0000000000000;
	@%p35 bra 	$L__BB0_44;
	{ // callseq 8, 0
	.param .b64 param0;
	st.param.f64 	[param0], %fd32;
	.param .align 16 .b8 retval0[16];
	call.uni (retval0), 
	__internal_trig_reduction_slowpathd, 
	(
	param0
	);
	ld.param.f64 	%fd255, [retval0];
	ld.param.b32 	%r64, [retval0+8];
	} // callseq 8
$L__BB0_44:
	and.b32  	%r43, %r64, 3;
	cvt.rn.f64.u32 	%fd167, %r43;
	add.f64 	%fd168, %fd255, 0dC002D97C7F3321D2;
	fma.rn.f64 	%fd36, %fd167, 0d3FF921FB54442D18, %fd168;
	abs.f64 	%fd169, %fd36;
	setp.eq.f64 	%p36, %fd169, 0d7FF0000000000000;
	setp.ltu.f64 	%p37, %fd169, 0d41E0000000000000;
	or.pred  	%p38, %p36, %p37;
	@%p38 bra 	$L__BB0_52;
	{ // callseq 9, 0
	.param .b64 param0;
	st.param.f64 	[param0], %fd36;
	.param .align 16 .b8 retval0[16];
	call.uni (retval0), 
	__internal_trig_reduction_slowpathd, 
	(
	param0
	);
	ld.param.f64 	%fd170, [retval0];
	ld.param.b32 	%r44, [retval0+8];
	} // callseq 9
	bra.uni 	$L__BB0_52;
$L__BB0_46:
	setp.le.f64 	%p39, %fd1, 0d401C0D26D5A541CB;
	@%p39 bra 	$L__BB0_52;
	setp.le.f64 	%p40, %fd1, 0d4022585C739ACDDD;
	setp.eq.f64 	%p41, %fd1, 0d7FF0000000000000;
	or.pred  	%p42, %p40, %p41;
	@%p42 bra 	$L__BB0_52;
	rcp.approx.ftz.f64 	%fd172, %fd1;
	neg.f64 	%fd173, %fd1;
	fma.rn.f64 	%fd174, %fd173, %fd172, 0d3FF0000000000000;
	fma.rn.f64 	%fd175, %fd174, %fd174, %fd174;
	fma.rn.f64 	%fd176, %fd175, %fd172, %fd172;
	mul.f64 	%fd177, %fd176, %fd176;
	fma.rn.f64 	%fd178, %fd177, 0dC1943281A050209C, 0d416024E99BA46E7B;
	fma.rn.f64 	%fd179, %fd178, %fd177, 0dC11A6875D7DFBD65;
	fma.rn.f64 	%fd180, %fd179, %fd177, 0d40D032C041790233;
	fma.rn.f64 	%fd181, %fd180, %fd177, 0dC0839F895BC22946;
	fma.rn.f64 	%fd182, %fd181, %fd177, 0d403E77CC78ECD2D8;
	fma.rn.f64 	%fd183, %fd182, %fd177, 0dC002F368D0117BE9;
	fma.rn.f64 	%fd184, %fd183, %fd177, 0d3FD7BCC786009A25;
	fma.rn.f64 	%fd185, %fd184, %fd177, 0dBFC4FFFFFC51BC7A;
	fma.rn.f64 	%fd186, %fd185, %fd177, 0d3FD7FFFFFFFFB5EA;
	fma.rn.f64 	%fd37, %fd186, %fd176, %fd1;
	mul.f64 	%fd187, %fd37, 0d3FE45F306DC9C883;
	cvt.rni.s32.f64 	%r65, %fd187;
	cvt.rn.f64.s32 	%fd188, %r65;
	fma.rn.f64 	%fd189, %fd188, 0dBFF921FB54442D18, %fd37;
	fma.rn.f64 	%fd190, %fd188, 0dBC91A62633145C00, %fd189;
	fma.rn.f64 	%fd256, %fd188, 0dB97B839A252049C0, %fd190;
	abs.f64 	%fd191, %fd37;
	setp.ltu.f64 	%p43, %fd191, 0d41E0000000000000;
	@%p43 bra 	$L__BB0_50;
	{ // callseq 10, 0
	.param .b64 param0;
	st.param.f64 	[param0], %fd37;
	.param .align 16 .b8 retval0[16];
	call.uni (retval0), 
	__internal_trig_reduction_slowpathd, 
	(
	param0
	);
	ld.param.f64 	%fd256, [retval0];
	ld.param.b32 	%r65, [retval0+8];
	} // callseq 10
$L__BB0_50:
	and.b32  	%r47, %r65, 3;
	cvt.rn.f64.u32 	%fd193, %r47;
	add.f64 	%fd194, %fd256, 0dC00F6A7A2955385E;
	fma.rn.f64 	%fd41, %fd193, 0d3FF921FB54442D18, %fd194;
	abs.f64 	%fd195, %fd41;
	setp.eq.f64 	%p44, %fd195, 0d7FF0000000000000;
	setp.ltu.f64 	%p45, %fd195, 0d41E0000000000000;
	or.pred  	%p46, %p44, %p45;
	@%p46 bra 	$L__BB0_52;
	{ // callseq 11, 0
	.param .b64 param0;
	st.param.f64 	[param0], %fd41;
	.param .align 16 .b8 retval0[16];
	call.uni (retval0), 
	__internal_trig_reduction_slowpathd, 
	(
	param0
	);
	ld.param.f64 	%fd196, [retval0];
	ld.param.b32 	%r48, [retval0+8];
	} // callseq 11
$L__BB0_52:
	ret;

}
.func  (.param .align 16 .b8 func_retval0[16]) __internal_trig_reduction_slowpathd(
	.param .b64 __internal_trig_reduction_slowpathd_param_0
)
{
	.local .align 8 .b8 	__local_depot1[40];
	.reg .b64 	%SP;
	.reg .b64 	%SPL;
	.reg .pred 	%p<10>;
	.reg .b32 	%r<47>;
	.reg .b64 	%rd<74>;
	.reg .b64 	%fd<5>;

	mov.u64 	%SPL, __local_depot1;
	ld.param.f64 	%fd4, [__internal_trig_reduction_slowpathd_param_0];
	add.u64 	%rd1, %SPL, 0;
	{
	.reg .b32 %temp; 
	mov.b64 	{%temp, %r1}, %fd4;
	}
	shr.u32 	%r2, %r1, 20;
	and.b32  	%r3, %r2, 2047;
	setp.eq.s32 	%p1, %r3, 2047;
	mov.b32 	%r46, 0;
	@%p1 bra 	$L__BB1_9;
	add.s32 	%r20, %r3, -1024;
	mov.b64 	%rd20, %fd4;
	shl.b64 	%rd2, %rd20, 11;
	shr.u32 	%r4, %r20, 6;
	sub.s32 	%r45, 15, %r4;
	sub.s32 	%r21, 19, %r4;
	setp.lt.u32 	%p2, %r20, 128;
	selp.b32 	%r6, 18, %r21, %p2;
	setp.ge.s32 	%p3, %r45, %r6;
	mov.b64 	%rd70, 0;
	@%p3 bra 	$L__BB1_4;
	add.s32 	%r23, %r6, %r4;
	neg.s32 	%r43, %r23;
	or.b64  	%rd3, %rd2, -9223372036854775808;
	mov.b64 	%rd70, 0;
	mov.b32 	%r42, 0;
	mov.u64 	%rd25, __cudart_i2opi_d;
	mov.u32 	%r44, %r45;
$L__BB1_3:
	.pragma "nounroll";
	mul.wide.s32 	%rd22, %r42, 8;
	add.s64 	%rd23, %rd1, %rd22;
	mul.wide.s32 	%rd24, %r44, 8;
	add.s64 	%rd26, %rd25, %rd24;
	ld.global.nc.u64 	%rd27, [%rd26];
	{
	.reg .u32 %r0, %r1, %r2, %r3, %alo, %ahi, %blo, %bhi, %clo, %chi;
	mov.b64 	{%alo,%ahi}, %rd27;
	mov.b64 	{%blo,%bhi}, %rd3;
	mov.b64 	{%clo,%chi}, %rd70;
	mad.lo.cc.u32 	%r0, %alo, %blo, %clo;
	madc.hi.cc.u32 	%r1, %alo, %blo, %chi;
	madc.hi.u32 	%r2, %alo, %bhi, 0;
	mad.lo.cc.u32 	%r1, %alo, %bhi, %r1;
	madc.hi.cc.u32 	%r2, %ahi, %blo, %r2;
	madc.hi.u32 	%r3, %ahi, %bhi, 0;
	mad.lo.cc.u32 	%r1, %ahi, %blo, %r1;
	madc.lo.cc.u32 	%r2, %ahi, %bhi, %r2;
	addc.u32 	%r3, %r3, 0;
	mov.b64 	%rd28, {%r0,%r1};
	mov.b64 	%rd70, {%r2,%r3};
	}
	st.local.u64 	[%rd23], %rd28;
	add.s32 	%r44, %r44, 1;
	add.s32 	%r43, %r43, 1;
	add.s32 	%r42, %r42, 1;
	setp.ne.s32 	%p4, %r43, -15;
	mov.u32 	%r45, %r6;
	@%p4 bra 	$L__BB1_3;
$L__BB1_4:
	cvt.s64.s32 	%rd29, %r45;
	cvt.u64.u32 	%rd30, %r4;
	add.s64 	%rd31, %rd30, %rd29;
	shl.b64 	%rd32, %rd31, 3;
	add.s64 	%rd33, %rd1, %rd32;
	st.local.u64 	[%rd33+-120], %rd70;
	and.b32  	%r15, %r2, 63;
	ld.local.u64 	%rd72, [%rd1+16];
	ld.local.u64 	%rd71, [%rd1+24];
	setp.eq.s32 	%p5, %r15, 0;
	@%p5 bra 	$L__BB1_6;
	shl.b64 	%rd34, %rd71, %r15;
	shr.u64 	%rd35, %rd72, 1;
	xor.b32  	%r24, %r15, 63;
	shr.u64 	%rd36, %rd35, %r24;
	or.b64  	%rd71, %rd34, %rd36;
	ld.local.u64 	%rd37, [%rd1+8];
	shl.b64 	%rd38, %rd72, %r15;
	shr.u64 	%rd39, %rd37, 1;
	shr.u64 	%rd40, %rd39, %r24;
	or.b64  	%rd72, %rd38, %rd40;
$L__BB1_6:
	and.b32  	%r25, %r1, -2147483648;
	shr.u64 	%rd41, %rd71, 62;
	cvt.u32.u64 	%r26, %rd41;
	mov.b64 	{%r27, %r28}, %rd71;
	mov.b64 	{%r29, %r30}, %rd72;
	shf.l.wrap.b32 	%r31, %r30, %r27, 2;
	shf.l.wrap.b32 	%r32, %r27, %r28, 2;
	mov.b64 	%rd42, {%r31, %r32};
	shl.b64 	%rd43, %rd72, 2;
	shr.u64 	%rd44, %rd42, 63;
	cvt.u32.u64 	%r33, %rd44;
	add.s32 	%r34, %r33, %r26;
	setp.eq.s32 	%p6, %r25, 0;
	neg.s32 	%r35, %r34;
	selp.b32 	%r46, %r34, %r35, %p6;
	setp.gt.s64 	%p7, %rd42, -1;
	mov.b64 	%rd45, 0;
	{
	.reg .u32 %r0, %r1, %r2, %r3, %a0, %a1, %a2, %a3, %b0, %b1, %b2, %b3;
	mov.b64 	{%a0,%a1}, %rd45;
	mov.b64 	{%a2,%a3}, %rd45;
	mov.b64 	{%b0,%b1}, %rd43;
	mov.b64 	{%b2,%b3}, %rd42;
	sub.cc.u32 	%r0, %a0, %b0;
	subc.cc.u32 	%r1, %a1, %b1;
	subc.cc.u32 	%r2, %a2, %b2;
	subc.u32 	%r3, %a3, %b3;
	mov.b64 	%rd46, {%r0,%r1};
	mov.b64 	%rd47, {%r2,%r3};
	}
	xor.b32  	%r36, %r25, -2147483648;
	selp.b64 	%rd73, %rd42, %rd47, %p7;
	selp.b64 	%rd14, %rd43, %rd46, %p7;
	selp.b32 	%r17, %r25, %r36, %p7;
	clz.b64 	%r37, %rd73;
	cvt.u64.u32 	%rd15, %r37;
	setp.eq.s32 	%p8, %r37, 0;
	@%p8 bra 	$L__BB1_8;
	cvt.u32.u64 	%r38, %rd15;
	and.b32  	%r39, %r38, 63;
	shl.b64 	%rd48, %rd73, %r39;
	shr.u64 	%rd49, %rd14, 1;
	not.b32 	%r40, %r38;
	and.b32  	%r41, %r40, 63;
	shr.u64 	%rd50, %rd49, %r41;
	or.b64  	%rd73, %rd48, %rd50;
$L__BB1_8:
	mov.b64 	%rd51, -3958705157555305931;
	{
	.reg .u32 %r0, %r1, %r2, %r3, %alo, %ahi, %blo, %bhi;
	mov.b64 	{%alo,%ahi}, %rd73;
	mov.b64 	{%blo,%bhi}, %rd51;
	mul.lo.u32 	%r0, %alo, %blo;
	mul.hi.u32 	%r1, %alo, %blo;
	mad.lo.cc.u32 	%r1, %alo, %bhi, %r1;
	madc.hi.u32 	%r2, %alo, %bhi, 0;
	mad.lo.cc.u32 	%r1, %ahi, %blo, %r1;
	madc.hi.cc.u32 	%r2, %ahi, %blo, %r2;
	madc.hi.u32 	%r3, %ahi, %bhi, 0;
	mad.lo.cc.u32 	%r2, %ahi, %bhi, %r2;
	addc.u32 	%r3, %r3, 0;
	mov.b64 	%rd52, {%r0,%r1};
	mov.b64 	%rd53, {%r2,%r3};
	}
	setp.gt.s64 	%p9, %rd53, 0;
	{
	.reg .u32 %r0, %r1, %r2, %r3, %a0, %a1, %a2, %a3, %b0, %b1, %b2, %b3;
	mov.b64 	{%a0,%a1}, %rd52;
	mov.b64 	{%a2,%a3}, %rd53;
	mov.b64 	{%b0,%b1}, %rd52;
	mov.b64 	{%b2,%b3}, %rd53;
	add.cc.u32 	%r0, %a0, %b0;
	addc.cc.u32 	%r1, %a1, %b1;
	addc.cc.u32 	%r2, %a2, %b2;
	addc.u32 	%r3, %a3, %b3;
	mov.b64 	%rd54, {%r0,%r1};
	mov.b64 	%rd55, {%r2,%r3};
	}
	selp.b64 	%rd56, %rd55, %rd53, %p9;
	selp.s64 	%rd57, -1, 0, %p9;
	sub.s64 	%rd58, %rd57, %rd15;
	cvt.u64.u32 	%rd59, %r17;
	shl.b64 	%rd60, %rd59, 32;
	add.s64 	%rd61, %rd56, 1;
	shr.u64 	%rd62, %rd61, 10;
	add.s64 	%rd63, %rd62, 1;
	shr.u64 	%rd64, %rd63, 1;
	shl.b64 	%rd65, %rd58, 52;
	add.s64 	%rd66, %rd65, %rd64;
	add.s64 	%rd67, %rd66, 4602678819172646912;
	or.b64  	%rd68, %rd67, %rd60;
	mov.b64 	%fd4, %rd68;
$L__BB1_9:
	st.param.f64 	[func_retval0], %fd4;
	st.param.b32 	[func_retval0+8], %r46;
	ret;

}


// ===== COMPILED SASS (sm_100) =====

	.target	sm_100

	.elftype	@"ET_EXEC"


//--------------------- .note.nv.tkinfo           --------------------------
	.section	.note.nv.tkinfo,"",@"SHT_NOTE"
	.sectionflags	@"SHF_NOTE_NV_TKINFO"
	.tkinfo
        /*0018*/ 	.word	0x00000002
        /*0030*/ 	.string	""
        /*0030*/ 	.string	"ptxas"
        /*0030*/ 	.string	"Cuda compilation tools, release 13.0, V13.0.88"
        /*0030*/ 	.string	"Build cuda_13.0.r13.0/compiler.36424714_0"
        /*0030*/ 	.string	"-arch sm_100 -m 64 "



//--------------------- .note.nv.cuinfo           --------------------------
	.section	.note.nv.cuinfo,"",@"SHT_NOTE"
	.sectionflags	@"SHF_NOTE_NV_CUINFO"
        /*0018*/ 	.short	0x0002
        /*001a*/ 	.short	0x0064
        /*001c*/ 	.short	0x0082
	.zero		2


//--------------------- .nv.info                  --------------------------
	.section	.nv.info,"",@"SHT_CUDA_INFO"
	.align	4


	//----- nvinfo : EIATTR_REGCOUNT
	.align		4
        /*0000*/ 	.byte	0x04, 0x2f
        /*0002*/ 	.short	(.L_2 - .L_1)
	.align		4
.L_1:
        /*0004*/ 	.word	index@(_Z4testid)
        /*0008*/ 	.word	0x0000001a


	//----- nvinfo : EIATTR_FRAME_SIZE
	.align		4
.L_2:
        /*000c*/ 	.byte	0x04, 0x11
        /*000e*/ 	.short	(.L_4 - .L_3)
	.align		4
.L_3:
        /*0010*/ 	.word	index@($_Z4testid$__internal_trig_reduction_slowpathd)
        /*0014*/ 	.word	0x00000028


	//----- nvinfo : EIATTR_FRAME_SIZE
	.align		4
.L_4:
        /*0018*/ 	.byte	0x04, 0x11
        /*001a*/ 	.short	(.L_6 - .L_5)
	.align		4
.L_5:
        /*001c*/ 	.word	index@(_Z4testid)
        /*0020*/ 	.word	0x00000028


	//----- nvinfo : EIATTR_MIN_STACK_SIZE
	.align		4
.L_6:
        /*0024*/ 	.byte	0x04, 0x12
        /*0026*/ 	.short	(.L_8 - .L_7)
	.align		4
.L_7:
        /*0028*/ 	.word	index@(_Z4testid)
        /*002c*/ 	.word	0x00000028
.L_8:


//--------------------- .nv.compat                --------------------------
	.section	.nv.compat,"",@"SHT_CUDA_COMPAT_INFO"
	.align	4
        /*0000*/ 	.byte	0x02, 0x09, 0x00, 0x00, 0x02, 0x02, 0x01, 0x00, 0x02, 0x05, 0x05, 0x00, 0x03, 0x07, 0x01, 0x01
        /*0010*/ 	.byte	0x02, 0x03, 0x00, 0x00, 0x02, 0x06, 0x01, 0x00, 0x04, 0x0b, 0x08, 0x00, 0x01, 0x00, 0x00, 0x00
        /*0020*/ 	.byte	0x00, 0x00, 0x00, 0x00


//--------------------- .nv.info._Z4testid        --------------------------
	.section	.nv.info._Z4testid,"",@"SHT_CUDA_INFO"
	.sectionflags	@""
	.align	4


	//----- nvinfo : EIATTR_CUDA_API_VERSION
	.align		4
        /*0000*/ 	.byte	0x04, 0x37
        /*0002*/ 	.short	(.L_10 - .L_9)
.L_9:
        /*0004*/ 	.word	0x00000082


	//----- nvinfo : EIATTR_KPARAM_INFO
	.align		4
.L_10:
        /*0008*/ 	.byte	0x04, 0x17
        /*000a*/ 	.short	(.L_12 - .L_11)
.L_11:
        /*000c*/ 	.word	0x00000000
        /*0010*/ 	.short	0x0001
        /*0012*/ 	.short	0x0008
        /*0014*/ 	.byte	0x00, 0xf0, 0x21, 0x00


	//----- nvinfo : EIATTR_KPARAM_INFO
	.align		4
.L_12:
        /*0018*/ 	.byte	0x04, 0x17
        /*001a*/ 	.short	(.L_14 - .L_13)
.L_13:
        /*001c*/ 	.word	0x00000000
        /*0020*/ 	.short	0x0000
        /*0022*/ 	.short	0x0000
        /*0024*/ 	.byte	0x00, 0xf0, 0x11, 0x00


	//----- nvinfo : EIATTR_SPARSE_MMA_MASK
	.align		4
.L_14:
        /*0028*/ 	.byte	0x03, 0x50
        /*002a*/ 	.short	0x0000


	//----- nvinfo : EIATTR_MAXREG_COUNT
	.align		4
        /*002c*/ 	.byte	0x03, 0x1b
        /*002e*/ 	.short	0x00ff


	//----- nvinfo : EIATTR_MERCURY_ISA_VERSION
	.align		4
        /*0030*/ 	.byte	0x03, 0x5f
        /*0032*/ 	.short	0x0101


	//----- nvinfo : EIATTR_VRC_CTA_INIT_COUNT
	.align		4
        /*0034*/ 	.byte	0x02, 0x4a
	.zero		1
	.zero		1


	//----- nvinfo : EIATTR_EXIT_INSTR_OFFSETS
	.align		4
        /*0038*/ 	.byte	0x04, 0x1c
        /*003a*/ 	.short	(.L_16 - .L_15)


	//   ....[0]....
.L_15:
        /*003c*/ 	.word	0x000014a0


	//   ....[1]....
        /*0040*/ 	.word	0x00001530


	//   ....[2]....
        /*0044*/ 	.word	0x00001930


	//   ....[3]....
        /*0048*/ 	.word	0x00001970


	//   ....[4]....
        /*004c*/ 	.word	0x000019b0


	//   ....[5]....
        /*0050*/ 	.word	0x00001a00


	//   ....[6]....
        /*0054*/ 	.word	0x00001e40


	//   ....[7]....
        /*0058*/ 	.word	0x00001e80


	//   ....[8]....
        /*005c*/ 	.word	0x00001ed0


	//   ....[9]....
        /*0060*/ 	.word	0x00001f50


	//   ....[10]....
        /*0064*/ 	.word	0x00002390


	//   ....[11]....
        /*0068*/ 	.word	0x000023d0


	//   ....[12]....
        /*006c*/ 	.word	0x00002410


	//   ....[13]....
        /*0070*/ 	.word	0x00002460


	//   ....[14]....
        /*0074*/ 	.word	0x000028a0


	//   ....[15]....
        /*0078*/ 	.word	0x000028e0


	//----- nvinfo : EIATTR_CRS_STACK_SIZE
	.align		4
.L_16:
        /*007c*/ 	.byte	0x04, 0x1e
        /*007e*/ 	.short	(.L_18 - .L_17)
.L_17:
        /*0080*/ 	.word	0x00000000


	//----- nvinfo : EIATTR_CBANK_PARAM_SIZE
	.align		4
.L_18:
        /*0084*/ 	.byte	0x03, 0x19
        /*0086*/ 	.short	0x0010


	//----- nvinfo : EIATTR_PARAM_CBANK
	.align		4
        /*0088*/ 	.byte	0x04, 0x0a
        /*008a*/ 	.short	(.L_20 - .L_19)
	.align		4
.L_19:
        /*008c*/ 	.word	index@(.nv.constant0._Z4testid)
        /*0090*/ 	.short	0x0380
        /*0092*/ 	.short	0x0010


	//----- nvinfo : EIATTR_SW_WAR
	.align		4
.L_20:
        /*0094*/ 	.byte	0x04, 0x36
        /*0096*/ 	.short	(.L_22 - .L_21)
.L_21:
        /*0098*/ 	.word	0x00000008
.L_22:


//--------------------- .nv.callgraph             --------------------------
	.section	.nv.callgraph,"",@"SHT_CUDA_CALLGRAPH"
	.align	4
	.sectionentsize	8
	.align		4
        /*0000*/ 	.word	0x00000000
	.align		4
        /*0004*/ 	.word	0xffffffff
	.align		4
        /*0008*/ 	.word	0x00000000
	.align		4
        /*000c*/ 	.word	0xfffffffe
	.align		4
        /*0010*/ 	.word	0x00000000
	.align		4
        /*0014*/ 	.word	0xfffffffd
	.align		4
        /*0018*/ 	.word	0x00000000
	.align		4
        /*001c*/ 	.word	0xfffffffc


//--------------------- .nv.constant4             --------------------------
	.section	.nv.constant4,"a",@progbits
	.align	8
	.align		8
.nv.constant4:
        /*0000*/ 	.dword	__cudart_i2opi_d


//--------------------- .text._Z4testid           --------------------------
	.section	.text._Z4testid,"ax",@progbits
	.align	128
        .global         _Z4testid
        .type           _Z4testid,@function
        .size           _Z4testid,(.L_x_20 - _Z4testid)
        .other          _Z4testid,@"STO_CUDA_ENTRY STV_DEFAULT"
_Z4testid:
.text._Z4testid:
[----:B------:R-:W0:Y:S08]  /*0000*/  LDC R1, c[0x0][0x37c] ;  /* 0x0000df00ff017b82 */ /* 0x000e300000000800 */
[----:B------:R-:W1:Y:S01]  /*0010*/  LDC.64 R2, c[0x0][0x388] ;  /* 0x0000e200ff027b82 */ /* 0x000e620000000a00 */
[----:B------:R-:W-:Y:S01]  /*0020*/  UMOV UR4, 0x7819e8d2 ;  /* 0x7819e8d200047882 */ /* 0x000fe20000000000 */
[----:B------:R-:W-:Y:S01]  /*0030*/  UMOV UR5, 0x730d6 ;  /* 0x000730d600057882 */ /* 0x000fe20000000000 */
[----:B0-----:R-:W-:Y:S01]  /*0040*/  VIADD R1, R1, 0xffffffd8 ;  /* 0xffffffd801017836 */ /* 0x001fe20000000000 */
[----:B-1----:R-:W-:-:S14]  /*0050*/  DSETP.GEU.AND P0, PT, |R2|, UR4, PT ;  /* 0x0000000402007e2a */ /* 0x002fdc000bf0e200 */
[----:B------:R-:W-:Y:S05]  /*0060*/  @!P0 BRA `(.L_x_0) ;  /* 0x0000000800848947 */ /* 0x000fea0003800000 */
[----:B------:R-:W-:Y:S01]  /*0070*/  UMOV UR4, 0x8132576 ;  /* 0x0813257600047882 */ /* 0x000fe20000000000 */
[----:B------:R-:W-:Y:S02]  /*0080*/  UMOV UR5, 0x3ff4c6f2 ;  /* 0x3ff4c6f200057882 */ /* 0x000fe40000000000 */
[----:B------:R-:W-:-:S14]  /*0090*/  DSETP.GTU.AND P0, PT, |R2|, UR4, PT ;  /* 0x0000000402007e2a */ /* 0x000fdc000bf0c200 */
[----:B------:R-:W-:Y:S05]  /*00a0*/  @P0 BRA `(.L_x_1) ;  /* 0x0000000400340947 */ /* 0x000fea0003800000 */
[----:B------:R-:W-:Y:S01]  /*00b0*/  UMOV UR4, 0xe54c1aa9 ;  /* 0xe54c1aa900047882 */ /* 0x000fe20000000000 */
[----:B------:R-:W-:Y:S02]  /*00c0*/  UMOV UR5, 0x40213065 ;  /* 0x4021306500057882 */ /* 0x000fe40000000000 */
[----:B------:R-:W-:-:S14]  /*00d0*/  DSETP.GTU.AND P0, PT, |R2|, UR4, PT ;  /* 0x0000000402007e2a */ /* 0x000fdc000bf0c200 */
[----:B------:R-:W-:Y:S05]  /*00e0*/  @!P0 BRA `(.L_x_0) ;  /* 0x0000000800648947 */ /* 0x000fea0003800000 */
[----:B------:R-:W-:Y:S01]  /*00f0*/  DADD R10, -RZ, |R2| ;  /* 0x00000000ff0a7229 */ /* 0x000fe20000000502 */
[----:B------:R-:W-:Y:S01]  /*0100*/  IMAD.MOV.U32 R4, RZ, RZ, RZ ;  /* 0x000000ffff047224 */ /* 0x000fe200078e00ff */
[----:B------:R-:W-:Y:S01]  /*0110*/  UMOV UR4, 0x212fdc9a ;  /* 0x212fdc9a00047882 */ /* 0x000fe20000000000 */
[----:B------:R-:W-:Y:S01]  /*0120*/  IMAD.MOV.U32 R8, RZ, RZ, 0x6857bee0 ;  /* 0x6857bee0ff087424 */ /* 0x000fe200078e00ff */
[----:B------:R-:W-:Y:S01]  /*0130*/  UMOV UR5, 0x418da26b ;  /* 0x418da26b00057882 */ /* 0x000fe20000000000 */
[----:B------:R-:W-:Y:S01]  /*0140*/  IMAD.MOV.U32 R9, RZ, RZ, 0x415a30ac ;  /* 0x415a30acff097424 */ /* 0x000fe200078e00ff */
[----:B------:R-:W0:Y:S02]  /*0150*/  MUFU.RCP64H R5, R11 ;  /* 0x0000000b00057308 */ /* 0x000e240000001800 */
[----:B0-----:R-:W-:-:S08]  /*0160*/  DFMA R6, R4, -|R2|, 1 ;  /* 0x3ff000000406742b */ /* 0x001fd00000000c02 */
[----:B------:R-:W-:-:S08]  /*0170*/  DFMA R6, R6, R6, R6 ;  /* 0x000000060606722b */ /* 0x000fd00000000006 */
[----:B------:R-:W-:-:S08]  /*0180*/  DFMA R6, R4, R6, R4 ;  /* 0x000000060406722b */ /* 0x000fd00000000004 */
[----:B------:R-:W-:-:S08]  /*0190*/  DMUL R4, R6, R6 ;  /* 0x0000000606047228 */ /* 0x000fd00000000000 */
[----:B------:R-:W-:Y:S01]  /*01a0*/  DFMA R8, R4, -UR4, R8 ;  /* 0x8000000404087c2b */ /* 0x000fe20008000008 */
[----:B------:R-:W-:Y:S01]  /*01b0*/  UMOV UR4, 0x2ad7c910 ;  /* 0x2ad7c91000047882 */ /* 0x000fe20000000000 */
[----:B------:R-:W-:-:S06]  /*01c0*/  UMOV UR5, 0x41176422 ;  /* 0x4117642200057882 */ /* 0x000fcc0000000000 */
[----:B------:R-:W-:Y:S01]  /*01d0*/  DFMA R8, R4, R8, -UR4 ;  /* 0x8000000404087e2b */ /* 0x000fe20008000008 */
[----:B------:R-:W-:Y:S01]  /*01e0*/  UMOV UR4, 0xc306857 ;  /* 0x0c30685700047882 */ /* 0x000fe20000000000 */
[----:B------:R-:W-:-:S06]  /*01f0*/  UMOV UR5, 0x40ceb02e ;  /* 0x40ceb02e00057882 */ /* 0x000fcc0000000000 */
[----:B------:R-:W-:Y:S01]  /*0200*/  DFMA R8, R4, R8, UR4 ;  /* 0x0000000404087e2b */ /* 0x000fe20008000008 */
        /* <DEDUP_REMOVED lines=20> */
[----:B------:R-:W-:-:S08]  /*0350*/  DFMA R16, R6, R8, |R2| ;  /* 0x000000080610722b */ /* 0x000fd00000000402 */
[C---:B------:R-:W-:Y:S01]  /*0360*/  DMUL R2, R16.reuse, UR4 ;  /* 0x0000000410027c28 */ /* 0x040fe20008000000 */
[----:B------:R-:W-:Y:S01]  /*0370*/  UMOV UR4, 0x54442d18 ;  /* 0x54442d1800047882 */ /* 0x000fe20000000000 */
[----:B------:R-:W-:Y:S01]  /*0380*/  UMOV UR5, 0x3ff921fb ;  /* 0x3ff921fb00057882 */ /* 0x000fe20000000000 */
[----:B------:R-:W-:-:S03]  /*0390*/  DSETP.GE.AND P0, PT, |R16|, 2.14748364800000000000e+09, PT ;  /* 0x41e000001000742a */ /* 0x000fc60003f06200 */
[----:B------:R-:W0:Y:S08]  /*03a0*/  F2I.F64 R0, R2 ;  /* 0x0000000200007311 */ /* 0x000e300000301100 */
[----:B0-----:R-:W0:Y:S02]  /*03b0*/  I2F.F64 R4, R0 ;  /* 0x0000000000047312 */ /* 0x001e240000201c00 */
[----:B0-----:R-:W-:Y:S01]  /*03c0*/  DFMA R6, R4, -UR4, R16 ;  /* 0x8000000404067c2b */ /* 0x001fe20008000010 */
[----:B------:R-:W-:Y:S01]  /*03d0*/  UMOV UR4, 0x33145c00 ;  /* 0x33145c0000047882 */ /* 0x000fe20000000000 */
[----:B------:R-:W-:-:S06]  /*03e0*/  UMOV UR5, 0x3c91a626 ;  /* 0x3c91a62600057882 */ /* 0x000fcc0000000000 */
[----:B------:R-:W-:Y:S01]  /*03f0*/  DFMA R6, R4, -UR4, R6 ;  /* 0x8000000404067c2b */ /* 0x000fe20008000006 */
[----:B------:R-:W-:Y:S01]  /*0400*/  UMOV UR4, 0x252049c0 ;  /* 0x252049c000047882 */ /* 0x000fe20000000000 */
[----:B------:R-:W-:-:S06]  /*0410*/  UMOV UR5, 0x397b839a ;  /* 0x397b839a00057882 */ /* 0x000fcc0000000000 */
[----:B------:R-:W-:Y:S01]  /*0420*/  DFMA R4, R4, -UR4, R6 ;  /* 0x8000000404047c2b */ /* 0x000fe20008000006 */
[----:B------:R-:W-:Y:S10]  /*0430*/  @!P0 BRA `(.L_x_2) ;  /* 0x0000000000148947 */ /* 0x000ff40003800000 */
[----:B------:R-:W-:Y:S01]  /*0440*/  IMAD.MOV.U32 R0, RZ, RZ, R16 ;  /* 0x000000ffff007224 */ /* 0x000fe200078e0010 */
[----:B------:R-:W-:-:S07]  /*0450*/  MOV R10, 0x470 ;  /* 0x00000470000a7802 */ /* 0x000fce0000000f00 */
[----:B------:R-:W-:Y:S05]  /*0460*/  CALL.REL.NOINC `($_Z4testid$__internal_trig_reduction_slowpathd) ;  /* 0x0000002400207944 */ /* 0x000fea0003c00000 */
[----:B------:R-:W-:Y:S02]  /*0470*/  IMAD.MOV.U32 R4, RZ, RZ, R2 ;  /* 0x000000ffff047224 */ /* 0x000fe400078e0002 */
[----:B------:R-:W-:-:S07]  /*0480*/  IMAD.MOV.U32 R5, RZ, RZ, R3 ;  /* 0x000000ffff057224 */ /* 0x000fce00078e0003 */
.L_x_2:
[----:B------:R-:W-:Y:S01]  /*0490*/  LOP3.LUT R2, R0, 0x3, RZ, 0xc0, !PT ;  /* 0x0000000300027812 */ /* 0x000fe200078ec0ff */
[----:B------:R-:W-:Y:S01]  /*04a0*/  UMOV UR4, 0x7f3321d2 ;  /* 0x7f3321d200047882 */ /* 0x000fe20000000000 */
[----:B------:R-:W-:Y:S02]  /*04b0*/  UMOV UR5, 0x4002d97c ;  /* 0x4002d97c00057882 */ /* 0x000fe40000000000 */
[----:B------:R-:W-:Y:S01]  /*04c0*/  DADD R4, R4, -UR4 ;  /* 0x8000000404047e29 */ /* 0x000fe20008000000 */
[----:B------:R-:W-:Y:S01]  /*04d0*/  UMOV UR4, 0x54442d18 ;  /* 0x54442d1800047882 */ /* 0x000fe20000000000 */
[----:B------:R-:W0:Y:S01]  /*04e0*/  I2F.F64.U32 R2, R2 ;  /* 0x0000000200027312 */ /* 0x000e220000201800 */
[----:B------:R-:W-:-:S05]  /*04f0*/  UMOV UR5, 0x3ff921fb ;  /* 0x3ff921fb00057882 */ /* 0x000fca0000000000 */
[----:B0-----:R-:W-:-:S08]  /*0500*/  DFMA R16, R2, UR4, R4 ;  /* 0x0000000402107c2b */ /* 0x001fd00008000004 */
[----:B------:R-:W-:-:S06]  /*0510*/  DSETP.GE.AND P0, PT, |R16|, 2.14748364800000000000e+09, PT ;  /* 0x41e000001000742a */ /* 0x000fcc0003f06200 */
[----:B------:R-:W-:-:S14]  /*0520*/  DSETP.EQ.OR P0, PT, |R16|, +INF , !P0 ;  /* 0x7ff000001000742a */ /* 0x000fdc0004702600 */
[----:B------:R-:W-:Y:S05]  /*0530*/  @P0 BRA `(.L_x_0) ;  /* 0x0000000400500947 */ /* 0x000fea0003800000 */
[----:B------:R-:W-:Y:S01]  /*0540*/  IMAD.MOV.U32 R0, RZ, RZ, R16 ;  /* 0x000000ffff007224 */ /* 0x000fe200078e0010 */
[----:B------:R-:W-:-:S07]  /*0550*/  MOV R10, 0x570 ;  /* 0x00000570000a7802 */ /* 0x000fce0000000f00 */
[----:B------:R-:W-:Y:S05]  /*0560*/  CALL.REL.NOINC `($_Z4testid$__internal_trig_reduction_slowpathd) ;  /* 0x0000002000e07944 */ /* 0x000fea0003c00000 */
[----:B------:R-:W-:Y:S05]  /*0570*/  BRA `(.L_x_0) ;  /* 0x0000000400407947 */ /* 0x000fea0003800000 */
.L_x_1:
[----:B------:R-:W-:Y:S01]  /*0580*/  DSETP.NEU.AND P0, PT, |R2|, +INF , PT ;  /* 0x7ff000000200742a */ /* 0x000fe20003f0d200 */
[----:B------:R-:W-:Y:S01]  /*0590*/  UMOV UR4, 0x739acddd ;  /* 0x739acddd00047882 */ /* 0x000fe20000000000 */
[----:B------:R-:W-:-:S04]  /*05a0*/  UMOV UR5, 0x4022585c ;  /* 0x4022585c00057882 */ /* 0x000fc80000000000 */
[----:B------:R-:W-:Y:S01]  /*05b0*/  DSETP.LE.OR P0, PT, |R2|, UR4, !P0 ;  /* 0x0000000402007e2a */ /* 0x000fe2000c703600 */
[----:B------:R-:W-:Y:S01]  /*05c0*/  UMOV UR4, 0xd5a541cb ;  /* 0xd5a541cb00047882 */ /* 0x000fe20000000000 */
[----:B------:R-:W-:-:S04]  /*05d0*/  UMOV UR5, 0x401c0d26 ;  /* 0x401c0d2600057882 */ /* 0x000fc80000000000 */
[----:B------:R-:W-:-:S14]  /*05e0*/  DSETP.LE.OR P0, PT, |R2|, UR4, P0 ;  /* 0x0000000402007e2a */ /* 0x000fdc0008703600 */
[----:B------:R-:W-:Y:S05]  /*05f0*/  @P0 BRA `(.L_x_0) ;  /* 0x0000000400200947 */ /* 0x000fea0003800000 */
[----:B------:R-:W-:Y:S01]  /*0600*/  DADD R6, -RZ, |R2| ;  /* 0x00000000ff067229 */ /* 0x000fe20000000502 */
[----:B------:R-:W-:Y:S01]  /*0610*/  UMOV UR4, 0xa050209c ;  /* 0xa050209c00047882 */ /* 0x000fe20000000000 */
[----:B------:R-:W-:-:S04]  /*0620*/  UMOV UR5, 0x41943281 ;  /* 0x4194328100057882 */ /* 0x000fc80000000000 */
[----:B------:R-:W-:-:S04]  /*0630*/  IMAD.MOV.U32 R6, RZ, RZ, RZ ;  /* 0x000000ffff067224 */ /* 0x000fc800078e00ff */
[----:B------:R-:W0:Y:S02]  /*0640*/  MUFU.RCP64H R7, R7 ;  /* 0x0000000700077308 */ /* 0x000e240000001800 */
[----:B0-----:R-:W-:-:S08]  /*0650*/  DFMA R4, R6, -|R2|, 1 ;  /* 0x3ff000000604742b */ /* 0x001fd00000000c02 */
[----:B------:R-:W-:-:S08]  /*0660*/  DFMA R4, R4, R4, R4 ;  /* 0x000000040404722b */ /* 0x000fd00000000004 */
[----:B------:R-:W-:Y:S01]  /*0670*/  DFMA R16, R6, R4, R6 ;  /* 0x000000040610722b */ /* 0x000fe20000000006 */
[----:B------:R-:W-:Y:S02]  /*0680*/  IMAD.MOV.U32 R4, RZ, RZ, -0x645b9185 ;  /* 0x9ba46e7bff047424 */ /* 0x000fe400078e00ff */
[----:B------:R-:W-:-:S05]  /*0690*/  IMAD.MOV.U32 R5, RZ, RZ, 0x416024e9 ;  /* 0x416024e9ff057424 */ /* 0x000fca00078e00ff */
        /* <DEDUP_REMOVED lines=48> */
.L_x_3:
        /* <DEDUP_REMOVED lines=14> */
.L_x_0:
[----:B------:R-:W0:Y:S01]  /*0a80*/  LDC.64 R2, c[0x0][0x388] ;  /* 0x0000e200ff027b82 */ /* 0x000e220000000a00 */
[----:B------:R-:W-:Y:S01]  /*0a90*/  UMOV UR4, 0x8f9d3f28 ;  /* 0x8f9d3f2800047882 */ /* 0x000fe20000000000 */
[----:B------:R-:W-:Y:S02]  /*0aa0*/  UMOV UR5, 0x3fe97f4a ;  /* 0x3fe97f4a00057882 */ /* 0x000fe40000000000 */
[----:B0-----:R-:W-:-:S14]  /*0ab0*/  DSETP.GTU.AND P0, PT, |R2|, UR4, PT ;  /* 0x0000000402007e2a */ /* 0x001fdc000bf0c200 */
[----:B------:R-:W-:Y:S05]  /*0ac0*/  @P0 BRA `(.L_x_4) ;  /* 0x0000000400240947 */ /* 0x000fea0003800000 */
[----:B------:R-:W-:Y:S01]  /*0ad0*/  UMOV UR4, 0xb6a7a8c0 ;  /* 0xb6a7a8c000047882 */ /* 0x000fe20000000000 */
[----:B------:R-:W-:Y:S02]  /*0ae0*/  UMOV UR5, 0x402471fc ;  /* 0x402471fc00057882 */ /* 0x000fe40000000000 */
[----:B------:R-:W-:-:S14]  /*0af0*/  DSETP.GTU.AND P0, PT, |R2|, UR4, PT ;  /* 0x0000000402007e2a */ /* 0x000fdc000bf0c200 */
[----:B------:R-:W-:Y:S05]  /*0b00*/  @!P0 BRA `(.L_x_5) ;  /* 0x0000000800548947 */ /* 0x000fea0003800000 */
        /* <DEDUP_REMOVED lines=8> */
[----:B------:R-:W-:Y:S02]  /*0b90*/  IMAD.MOV.U32 R4, RZ, RZ, 0x23b12b84 ;  /* 0x23b12b84ff047424 */ /* 0x000fe400078e00ff */
        /* <DEDUP_REMOVED lines=46> */
.L_x_6:
[----:B------:R-:W-:Y:S01]  /*0e80*/  LOP3.LUT R2, R0, 0x3, RZ, 0xc0, !PT ;  /* 0x0000000300027812 */ /* 0x000fe200078ec0ff */
[----:B------:R-:W-:Y:S01]  /*0e90*/  UMOV UR4, 0x54442d18 ;  /* 0x54442d1800047882 */ /* 0x000fe20000000000 */
[----:B------:R-:W-:Y:S02]  /*0ea0*/  UMOV UR5, 0x3fe921fb ;  /* 0x3fe921fb00057882 */ /* 0x000fe40000000000 */
[----:B------:R-:W-:Y:S01]  /*0eb0*/  DADD R4, R4, -UR4 ;  /* 0x8000000404047e29 */ /* 0x000fe20008000000 */
[----:B------:R-:W-:Y:S01]  /*0ec0*/  UMOV UR5, 0x3ff921fb ;  /* 0x3ff921fb00057882 */ /* 0x000fe20000000000 */
[----:B------:R-:W0:Y:S06]  /*0ed0*/  I2F.F64.U32 R2, R2 ;  /* 0x0000000200027312 */ /* 0x000e2c0000201800 */
        /* <DEDUP_REMOVED lines=8> */
.L_x_4:
        /* <DEDUP_REMOVED lines=19> */
[----:B------:R-:W-:Y:S01]  /*1090*/  DFMA R4, R8, UR4, -R4 ;  /* 0x0000000408047c2b */ /* 0x000fe20008000804 */
        /* <DEDUP_REMOVED lines=46> */
.L_x_7:
        /* <DEDUP_REMOVED lines=14> */
.L_x_5:
[----:B------:R-:W0:Y:S02]  /*1460*/  LDCU UR4, c[0x0][0x380] ;  /* 0x00007000ff0477ac */ /* 0x000e240008000800 */
[----:B0-----:R-:W-:-:S09]  /*1470*/  UISETP.NE.AND UP0, UPT, UR4, 0x1, UPT ;  /* 0x000000010400788c */ /* 0x001fd2000bf05270 */
[----:B------:R-:W-:Y:S05]  /*1480*/  BRA.U !UP0, `(.L_x_8) ;  /* 0x0000000908807547 */ /* 0x000fea000b800000 */
[----:B------:R-:W-:-:S13]  /*1490*/  ISETP.NE.AND P0, PT, RZ, UR4, PT ;  /* 0x00000004ff007c0c */ /* 0x000fda000bf05270 */
[----:B------:R-:W-:Y:S05]  /*14a0*/  @P0 EXIT ;  /* 0x000000000000094d */ /* 0x000fea0003800000 */
        /* <DEDUP_REMOVED lines=8> */
[----:B------:R-:W-:Y:S05]  /*1530*/  @!P0 EXIT ;  /* 0x000000000000894d */ /* 0x000fea0003800000 */
[----:B------:R-:W-:Y:S01]  /*1540*/  DADD R4, -RZ, |R2| ;  /* 0x00000000ff047229 */ /* 0x000fe20000000502 */
[----:B------:R-:W-:Y:S01]  /*1550*/  IMAD.MOV.U32 R10, RZ, RZ, 0x23b12b84 ;  /* 0x23b12b84ff0a7424 */ /* 0x000fe200078e00ff */
[----:B------:R-:W-:Y:S01]  /*1560*/  UMOV UR4, 0x1c34685e ;  /* 0x1c34685e00047882 */ /* 0x000fe20000000000 */
[----:B------:R-:W-:Y:S01]  /*1570*/  IMAD.MOV.U32 R11, RZ, RZ, 0x410ecd45 ;  /* 0x410ecd45ff0b7424 */ /* 0x000fe200078e00ff */
[----:B------:R-:W-:Y:S02]  /*1580*/  UMOV UR5, 0x414602fe ;  /* 0x414602fe00057882 */ /* 0x000fe40000000000 */
[----:B------:R-:W-:-:S04]  /*1590*/  IMAD.MOV.U32 R4, RZ, RZ, RZ ;  /* 0x000000ffff047224 */ /* 0x000fc800078e00ff */
        /* <DEDUP_REMOVED lines=33> */
[----:B------:R-:W-:-:S07]  /*17b0*/  DSETP.GE.AND P0, PT, |R16|, 2.14748364800000000000e+09, PT ;  /* 0x41e000001000742a */ /* 0x000fce0003f06200 */
        /* <DEDUP_REMOVED lines=13> */
[----:B------:R-:W-:-:S07]  /*1890*/  IMAD.MOV.U32 R4, RZ, RZ, R0 ;  /* 0x000000ffff047224 */ /* 0x000fce00078e0000 */
.L_x_10:
        /* <DEDUP_REMOVED lines=9> */
[----:B------:R-:W-:Y:S05]  /*1930*/  @P0 EXIT ;  /* 0x000000000000094d */ /* 0x000fea0003800000 */
[----:B------:R-:W-:Y:S01]  /*1940*/  IMAD.MOV.U32 R0, RZ, RZ, R16 ;  /* 0x000000ffff007224 */ /* 0x000fe200078e0010 */
[----:B------:R-:W-:-:S07]  /*1950*/  MOV R10, 0x1970 ;  /* 0x00001970000a7802 */ /* 0x000fce0000000f00 */
[----:B------:R-:W-:Y:S05]  /*1960*/  CALL.REL.NOINC `($_Z4testid$__internal_trig_reduction_slowpathd) ;  /* 0x0000000c00e07944 */ /* 0x000fea0003c00000 */
[----:B------:R-:W-:Y:S05]  /*1970*/  EXIT ;  /* 0x000000000000794d */ /* 0x000fea0003800000 */
.L_x_9:
[----:B------:R-:W-:Y:S01]  /*1980*/  UMOV UR4, 0xb5d9a628 ;  /* 0xb5d9a62800047882 */ /* 0x000fe20000000000 */
[----:B------:R-:W-:Y:S02]  /*1990*/  UMOV UR5, 0x40161663 ;  /* 0x4016166300057882 */ /* 0x000fe40000000000 */
[----:B------:R-:W-:-:S14]  /*19a0*/  DSETP.GTU.AND P0, PT, |R2|, UR4, PT ;  /* 0x0000000402007e2a */ /* 0x000fdc000bf0c200 */
[----:B------:R-:W-:Y:S05]  /*19b0*/  @!P0 EXIT ;  /* 0x000000000000894d */ /* 0x000fea0003800000 */
[----:B------:R-:W-:Y:S01]  /*19c0*/  DSETP.NEU.AND P0, PT, |R2|, +INF , PT ;  /* 0x7ff000000200742a */ /* 0x000fe20003f0d200 */
[----:B------:R-:W-:Y:S01]  /*19d0*/  UMOV UR4, 0xc0c06ed ;  /* 0x0c0c06ed00047882 */ /* 0x000fe20000000000 */
[----:B------:R-:W-:-:S04]  /*19e0*/  UMOV UR5, 0x40214ef3 ;  /* 0x40214ef300057882 */ /* 0x000fc80000000000 */
[----:B------:R-:W-:-:S14]  /*19f0*/  DSETP.LE.OR P0, PT, |R2|, UR4, !P0 ;  /* 0x0000000402007e2a */ /* 0x000fdc000c703600 */
[----:B------:R-:W-:Y:S05]  /*1a00*/  @P0 EXIT ;  /* 0x000000000000094d */ /* 0x000fea0003800000 */
[----:B------:R-:W-:Y:S01]  /*1a10*/  DADD R4, -RZ, |R2| ;  /* 0x00000000ff047229 */ /* 0x000fe20000000502 */
[----:B------:R-:W-:Y:S01]  /*1a20*/  IMAD.MOV.U32 R10, RZ, RZ, -0x6553a7ed ;  /* 0x9aac5813ff0a7424 */ /* 0x000fe200078e00ff */
        /* <DEDUP_REMOVED lines=55> */
.L_x_11:
        /* <DEDUP_REMOVED lines=15> */
.L_x_8:
[----:B------:R-:W0:Y:S01]  /*1e90*/  LDC.64 R2, c[0x0][0x388] ;  /* 0x0000e200ff027b82 */ /* 0x000e220000000a00 */
[----:B------:R-:W-:Y:S01]  /*1ea0*/  UMOV UR4, 0x7819e8d2 ;  /* 0x7819e8d200047882 */ /* 0x000fe20000000000 */
[----:B------:R-:W-:Y:S02]  /*1eb0*/  UMOV UR5, 0x730d6 ;  /* 0x000730d600057882 */ /* 0x000fe40000000000 */
[----:B0-----:R-:W-:-:S14]  /*1ec0*/  DSETP.GEU.AND P0, PT, |R2|, UR4, PT ;  /* 0x0000000402007e2a */ /* 0x001fdc000bf0e200 */
[----:B------:R-:W-:Y:S05]  /*1ed0*/  @!P0 EXIT ;  /* 0x000000000000894d */ /* 0x000fea0003800000 */
[----:B------:R-:W-:Y:S01]  /*1ee0*/  UMOV UR4, 0x8132576 ;  /* 0x0813257600047882 */ /* 0x000fe20000000000 */
[----:B------:R-:W-:Y:S02]  /*1ef0*/  UMOV UR5, 0x3ff4c6f2 ;  /* 0x3ff4c6f200057882 */ /* 0x000fe40000000000 */
[----:B------:R-:W-:-:S14]  /*1f00*/  DSETP.GTU.AND P0, PT, |R2|, UR4, PT ;  /* 0x0000000402007e2a */ /* 0x000fdc000bf0c200 */
        /* <DEDUP_REMOVED lines=62> */
.L_x_13:
        /* <DEDUP_REMOVED lines=15> */
.L_x_12:
        /* <DEDUP_REMOVED lines=66> */
.L_x_14:
        /* <DEDUP_REMOVED lines=15> */
        .type           $_Z4testid$__internal_trig_reduction_slowpathd,@function
        .size           $_Z4testid$__internal_trig_reduction_slowpathd,(.L_x_20 - $_Z4testid$__internal_trig_reduction_slowpathd)
$_Z4testid$__internal_trig_reduction_slowpathd:
[----:B------:R-:W-:Y:S01]  /*28f0*/  SHF.R.U32.HI R6, RZ, 0x14, R17 ;  /* 0x00000014ff067819 */ /* 0x000fe20000011611 */
[----:B------:R-:W-:Y:S02]  /*2900*/  IMAD.MOV.U32 R4, RZ, RZ, R0 ;  /* 0x000000ffff047224 */ /* 0x000fe400078e0000 */
[----:B------:R-:W-:Y:S01]  /*2910*/  IMAD.MOV.U32 R2, RZ, RZ, RZ ;  /* 0x000000ffff027224 */ /* 0x000fe200078e00ff */
[----:B------:R-:W-:-:S04]  /*2920*/  LOP3.LUT R3, R6, 0x7ff, RZ, 0xc0, !PT ;  /* 0x000007ff06037812 */ /* 0x000fc800078ec0ff */
[----:B------:R-:W-:-:S13]  /*2930*/  ISETP.NE.AND P0, PT, R3, 0x7ff, PT ;  /* 0x000007ff0300780c */ /* 0x000fda0003f05270 */
[----:B------:R-:W-:Y:S05]  /*2940*/  @!P0 BRA `(.L_x_15) ;  /* 0x00000008002c8947 */ /* 0x000fea0003800000 */
[----:B------:R-:W-:Y:S01]  /*2950*/  VIADD R2, R3, 0xfffffc00 ;  /* 0xfffffc0003027836 */ /* 0x000fe20000000000 */
[----:B------:R-:W-:-:S04]  /*2960*/  CS2R R18, SRZ ;  /* 0x0000000000127805 */ /* 0x000fc8000001ff00 */
[----:B------:R-:W-:Y:S02]  /*2970*/  SHF.R.U32.HI R0, RZ, 0x6, R2 ;  /* 0x00000006ff007819 */ /* 0x000fe40000011602 */
[----:B------:R-:W-:Y:S02]  /*2980*/  ISETP.GE.U32.AND P0, PT, R2, 0x80, PT ;  /* 0x000000800200780c */ /* 0x000fe40003f06070 */
[C---:B------:R-:W-:Y:S02]  /*2990*/  IADD3 R7, PT, PT, -R0.reuse, 0x13, RZ ;  /* 0x0000001300077810 */ /* 0x040fe40007ffe1ff */
[----:B------:R-:W-:Y:S02]  /*29a0*/  IADD3 R15, PT, PT, -R0, 0xf, RZ ;  /* 0x0000000f000f7810 */ /* 0x000fe40007ffe1ff */
[----:B------:R-:W-:-:S04]  /*29b0*/  SEL R7, R7, 0x12, P0 ;  /* 0x0000001207077807 */ /* 0x000fc80000000000 */
[----:B------:R-:W-:-:S13]  /*29c0*/  ISETP.GE.AND P0, PT, R15, R7, PT ;  /* 0x000000070f00720c */ /* 0x000fda0003f06270 */
[----:B------:R-:W-:Y:S05]  /*29d0*/  @P0 BRA `(.L_x_16) ;  /* 0x00000000008c0947 */ /* 0x000fea0003800000 */
[----:B------:R-:W0:Y:S01]  /*29e0*/  LDC.64 R2, c[0x4][RZ] ;  /* 0x01000000ff027b82 */ /* 0x000e220000000a00 */
[C---:B------:R-:W-:Y:S01]  /*29f0*/  SHF.L.U64.HI R13, R4.reuse, 0xb, R17 ;  /* 0x0000000b040d7819 */ /* 0x040fe20000010211 */
[----:B------:R-:W-:Y:S01]  /*2a00*/  IMAD.SHL.U32 R11, R4, 0x800, RZ ;  /* 0x00000800040b7824 */ /* 0x000fe200078e00ff */
[----:B------:R-:W-:Y:S01]  /*2a10*/  IADD3 R14, PT, PT, RZ, -R0, -R7 ;  /* 0x80000000ff0e7210 */ /* 0x000fe20007ffe807 */
[----:B------:R-:W-:Y:S01]  /*2a20*/  IMAD.MOV.U32 R12, RZ, RZ, RZ ;  /* 0x000000ffff0c7224 */ /* 0x000fe200078e00ff */
[----:B------:R-:W-:Y:S02]  /*2a30*/  CS2R R18, SRZ ;  /* 0x0000000000127805 */ /* 0x000fe4000001ff00 */
[----:B------:R-:W-:Y:S01]  /*2a40*/  LOP3.LUT R13, R13, 0x80000000, RZ, 0xfc, !PT ;  /* 0x800000000d0d7812 */ /* 0x000fe200078efcff */
[----:B------:R-:W1:Y:S01]  /*2a50*/  LDCU.64 UR4, c[0x0][0x358] ;  /* 0x00006b00ff0477ac */ /* 0x000e620008000a00 */
[----:B------:R-:W-:-:S05]  /*2a60*/  NOP ;  /* 0x0000000000007918 */ /* 0x000fca0000000000 */
.L_x_17:
[----:B0-----:R-:W-:-:S06]  /*2a70*/  IMAD.WIDE R4, R15, 0x8, R2 ;  /* 0x000000080f047825 */ /* 0x001fcc00078e0202 */
[----:B-1----:R-:W2:Y:S01]  /*2a80*/  LDG.E.64.CONSTANT R4, desc[UR4][R4.64] ;  /* 0x0000000404047981 */ /* 0x002ea2000c1e9b00 */
[----:B------:R-:W-:Y:S02]  /*2a90*/  IMAD.MOV.U32 R8, RZ, RZ, R18 ;  /* 0x000000ffff087224 */ /* 0x000fe400078e0012 */
[----:B------:R-:W-:Y:S02]  /*2aa0*/  IMAD.MOV.U32 R9, RZ, RZ, R19 ;  /* 0x000000ffff097224 */ /* 0x000fe400078e0013 */
[----:B------:R-:W-:Y:S02]  /*2ab0*/  VIADD R14, R14, 0x1 ;  /* 0x000000010e0e7836 */ /* 0x000fe40000000000 */
[----:B------:R-:W-:Y:S02]  /*2ac0*/  VIADD R15, R15, 0x1 ;  /* 0x000000010f0f7836 */ /* 0x000fe40000000000 */
[----:B--2---:R-:W-:-:S04]  /*2ad0*/  IMAD.WIDE.U32 R8, P2, R4, R11, R8 ;  /* 0x0000000b04087225 */ /* 0x004fc80007840008 */
[----:B------:R-:W-:Y:S02]  /*2ae0*/  IMAD R19, R4, R13, RZ ;  /* 0x0000000d04137224 */ /* 0x000fe400078e02ff */
[CC--:B------:R-:W-:Y:S02]  /*2af0*/  IMAD R16, R5.reuse, R11.reuse, RZ ;  /* 0x0000000b05107224 */ /* 0x0c0fe400078e02ff */
[----:B------:R-:W-:Y:S01]  /*2b00*/  IMAD.HI.U32 R21, R5, R11, RZ ;  /* 0x0000000b05157227 */ /* 0x000fe200078e00ff */
[----:B------:R-:W-:-:S03]  /*2b10*/  IADD3 R9, P0, PT, R19, R9, RZ ;  /* 0x0000000913097210 */ /* 0x000fc60007f1e0ff */
[----:B------:R-:W-:Y:S01]  /*2b20*/  IMAD R19, R12, 0x8, R1 ;  /* 0x000000080c137824 */ /* 0x000fe200078e0201 */
[----:B------:R-:W-:Y:S01]  /*2b30*/  IADD3 R9, P1, PT, R16, R9, RZ ;  /* 0x0000000910097210 */ /* 0x000fe20007f3e0ff */
[----:B------:R-:W-:-:S04]  /*2b40*/  IMAD.HI.U32 R16, R4, R13, RZ ;  /* 0x0000000d04107227 */ /* 0x000fc800078e00ff */
[----:B------:R-:W-:Y:S01]  /*2b50*/  IMAD.X R4, RZ, RZ, R16, P2 ;  /* 0x000000ffff047224 */ /* 0x000fe200010e0610 */
[----:B------:R0:W-:Y:S01]  /*2b60*/  STL.64 [R19], R8 ;  /* 0x0000000813007387 */ /* 0x0001e20000100a00 */
[----:B------:R-:W-:-:S03]  /*2b70*/  IMAD.HI.U32 R16, R5, R13, RZ ;  /* 0x0000000d05107227 */ /* 0x000fc600078e00ff */
[----:B------:R-:W-:Y:S01]  /*2b80*/  IADD3.X R4, P0, PT, R21, R4, RZ, P0, !PT ;  /* 0x0000000415047210 */ /* 0x000fe2000071e4ff */
[----:B------:R-:W-:Y:S02]  /*2b90*/  IMAD R5, R5, R13, RZ ;  /* 0x0000000d05057224 */ /* 0x000fe400078e02ff */
[----:B------:R-:W-:-:S03]  /*2ba0*/  VIADD R12, R12, 0x1 ;  /* 0x000000010c0c7836 */ /* 0x000fc60000000000 */
[----:B------:R-:W-:Y:S01]  /*2bb0*/  IADD3.X R18, P1, PT, R5, R4, RZ, P1, !PT ;  /* 0x0000000405127210 */ /* 0x000fe20000f3e4ff */
[----:B------:R-:W-:Y:S01]  /*2bc0*/  IMAD.X R4, RZ, RZ, R16, P0 ;  /* 0x000000ffff047224 */ /* 0x000fe200000e0610 */
[----:B------:R-:W-:-:S03]  /*2bd0*/  ISETP.NE.AND P0, PT, R14, -0xf, PT ;  /* 0xfffffff10e00780c */ /* 0x000fc60003f05270 */
[----:B0-----:R-:W-:-:S10]  /*2be0*/  IMAD.X R19, RZ, RZ, R4, P1 ;  /* 0x000000ffff137224 */ /* 0x001fd400008e0604 */
[----:B------:R-:W-:Y:S05]  /*2bf0*/  @P0 BRA `(.L_x_17) ;  /* 0xfffffffc009c0947 */ /* 0x000fea000383ffff */
[----:B------:R-:W-:-:S07]  /*2c00*/  IMAD.MOV.U32 R15, RZ, RZ, R7 ;  /* 0x000000ffff0f7224 */ /* 0x000fce00078e0007 */
.L_x_16:
[----:B------:R-:W-:Y:S01]  /*2c10*/  LOP3.LUT P0, R23, R6, 0x3f, RZ, 0xc0, !PT ;  /* 0x0000003f06177812 */ /* 0x000fe2000780c0ff */
[----:B------:R-:W-:-:S04]  /*2c20*/  IMAD.IADD R0, R0, 0x1, R15 ;  /* 0x0000000100007824 */ /* 0x000fc800078e020f */
[----:B------:R-:W-:-:S05]  /*2c30*/  IMAD.U32 R21, R0, 0x8, R1 ;  /* 0x0000000800157824 */ /* 0x000fca00078e0001 */
[----:B------:R0:W-:Y:S04]  /*2c40*/  STL.64 [R21+-0x78], R18 ;  /* 0xffff881215007387 */ /* 0x0001e80000100a00 */
[----:B------:R-:W2:Y:S04]  /*2c50*/  @P0 LDL.64 R8, [R1+0x8] ;  /* 0x0000080001080983 */ /* 0x000ea80000100a00 */
[----:B------:R-:W3:Y:S04]  /*2c60*/  LDL.64 R4, [R1+0x10] ;  /* 0x0000100001047983 */ /* 0x000ee80000100a00 */
[----:B------:R-:W4:Y:S01]  /*2c70*/  LDL.64 R2, [R1+0x18] ;  /* 0x0000180001027983 */ /* 0x000f220000100a00 */
[----:B------:R-:W-:-:S02]  /*2c80*/  @P0 LOP3.LUT R0, R23, 0x3f, RZ, 0x3c, !PT ;  /* 0x0000003f17000812 */ /* 0x000fc400078e3cff */
[--C-:B--2---:R-:W-:Y:S02]  /*2c90*/  @P0 SHF.R.U64 R7, R8, 0x1, R9.reuse ;  /* 0x0000000108070819 */ /* 0x104fe40000001209 */
[----:B------:R-:W-:Y:S02]  /*2ca0*/  @P0 SHF.R.U32.HI R9, RZ, 0x1, R9 ;  /* 0x00000001ff090819 */ /* 0x000fe40000011609 */
[C---:B---3--:R-:W-:Y:S02]  /*2cb0*/  @P0 SHF.L.U32 R11, R4.reuse, R23, RZ ;  /* 0x00000017040b0219 */ /* 0x048fe400000006ff */
[----:B------:R-:W-:Y:S02]  /*2cc0*/  @P0 SHF.R.U64 R6, R7, R0, R9 ;  /* 0x0000000007060219 */ /* 0x000fe40000001209 */
[--C-:B------:R-:W-:Y:S02]  /*2cd0*/  @P0 SHF.R.U32.HI R15, RZ, 0x1, R5.reuse ;  /* 0x00000001ff0f0819 */ /* 0x100fe40000011605 */
[----:B------:R-:W-:-:S02]  /*2ce0*/  @P0 SHF.R.U64 R13, R4, 0x1, R5 ;  /* 0x00000001040d0819 */ /* 0x000fc40000001205 */
[-C--:B------:R-:W-:Y:S02]  /*2cf0*/  @P0 SHF.L.U64.HI R8, R4, R23.reuse, R5 ;  /* 0x0000001704080219 */ /* 0x080fe40000010205 */
[----:B------:R-:W-:Y:S02]  /*2d00*/  @P0 SHF.R.U32.HI R7, RZ, R0, R9 ;  /* 0x00000000ff070219 */ /* 0x000fe40000011609 */
[----:B------:R-:W-:Y:S02]  /*2d10*/  @P0 LOP3.LUT R4, R11, R6, RZ, 0xfc, !PT ;  /* 0x000000060b040212 */ /* 0x000fe400078efcff */
[----:B----4-:R-:W-:Y:S02]  /*2d20*/  @P0 SHF.L.U32 R9, R2, R23, RZ ;  /* 0x0000001702090219 */ /* 0x010fe400000006ff */
[----:B------:R-:W-:Y:S02]  /*2d30*/  @P0 SHF.R.U64 R12, R13, R0, R15 ;  /* 0x000000000d0c0219 */ /* 0x000fe4000000120f */
[----:B------:R-:W-:Y:S01]  /*2d40*/  @P0 LOP3.LUT R5, R8, R7, RZ, 0xfc, !PT ;  /* 0x0000000708050212 */ /* 0x000fe200078efcff */
[----:B------:R-:W-:Y:S01]  /*2d50*/  IMAD.SHL.U32 R8, R4, 0x4, RZ ;  /* 0x0000000404087824 */ /* 0x000fe200078e00ff */
[----:B------:R-:W-:-:S02]  /*2d60*/  @P0 SHF.L.U64.HI R7, R2, R23, R3 ;  /* 0x0000001702070219 */ /* 0x000fc40000010203 */
[----:B------:R-:W-:Y:S02]  /*2d70*/  @P0 LOP3.LUT R2, R9, R12, RZ, 0xfc, !PT ;  /* 0x0000000c09020212 */ /* 0x000fe400078efcff */
[----:B------:R-:W-:Y:S02]  /*2d80*/  @P0 SHF.R.U32.HI R0, RZ, R0, R15 ;  /* 0x00000000ff000219 */ /* 0x000fe4000001160f */
[----:B------:R-:W-:Y:S02]  /*2d90*/  SHF.L.U64.HI R9, R4, 0x2, R5 ;  /* 0x0000000204097819 */ /* 0x000fe40000010205 */
[----:B------:R-:W-:Y:S02]  /*2da0*/  @P0 LOP3.LUT R3, R7, R0, RZ, 0xfc, !PT ;  /* 0x0000000007030212 */ /* 0x000fe400078efcff */
[----:B------:R-:W-:Y:S02]  /*2db0*/  SHF.L.W.U32.HI R5, R5, 0x2, R2 ;  /* 0x0000000205057819 */ /* 0x000fe40000010e02 */
[----:B------:R-:W-:-:S02]  /*2dc0*/  IADD3 RZ, P0, PT, RZ, -R8, RZ ;  /* 0x80000008ffff7210 */ /* 0x000fc40007f1e0ff */
[----:B------:R-:W-:Y:S02]  /*2dd0*/  LOP3.LUT R0, RZ, R9, RZ, 0x33, !PT ;  /* 0x00000009ff007212 */ /* 0x000fe400078e33ff */
[----:B------:R-:W-:Y:S02]  /*2de0*/  SHF.L.W.U32.HI R2, R2, 0x2, R3 ;  /* 0x0000000202027819 */ /* 0x000fe40000010e03 */
[----:B------:R-:W-:Y:S02]  /*2df0*/  LOP3.LUT R6, RZ, R5, RZ, 0x33, !PT ;  /* 0x00000005ff067212 */ /* 0x000fe400078e33ff */
[----:B------:R-:W-:Y:S02]  /*2e00*/  IADD3.X R4, P0, PT, RZ, R0, RZ, P0, !PT ;  /* 0x00000000ff047210 */ /* 0x000fe4000071e4ff */
[----:B------:R-:W-:Y:S02]  /*2e10*/  LOP3.LUT R0, RZ, R2, RZ, 0x33, !PT ;  /* 0x00000002ff007212 */ /* 0x000fe400078e33ff */
[----:B------:R-:W-:-:S02]  /*2e20*/  IADD3.X R6, P1, PT, RZ, R6, RZ, P0, !PT ;  /* 0x00000006ff067210 */ /* 0x000fc4000073e4ff */
[----:B------:R-:W-:-:S03]  /*2e30*/  ISETP.GT.U32.AND P2, PT, R5, -0x1, PT ;  /* 0xffffffff0500780c */ /* 0x000fc60003f44070 */
[----:B------:R-:W-:Y:S01]  /*2e40*/  IMAD.X R7, RZ, RZ, R0, P1 ;  /* 0x000000ffff077224 */ /* 0x000fe200008e0600 */
[----:B------:R-:W-:-:S04]  /*2e50*/  ISETP.GT.AND.EX P0, PT, R2, -0x1, PT, P2 ;  /* 0xffffffff0200780c */ /* 0x000fc80003f04320 */
[----:B------:R-:W-:Y:S02]  /*2e60*/  SEL R12, R2, R7, P0 ;  /* 0x00000007020c7207 */ /* 0x000fe40000000000 */
[----:B------:R-:W-:Y:S02]  /*2e70*/  SEL R7, R5, R6, P0 ;  /* 0x0000000605077207 */ /* 0x000fe40000000000 */
[----:B------:R-:W-:Y:S02]  /*2e80*/  ISETP.NE.U32.AND P1, PT, R12, RZ, PT ;  /* 0x000000ff0c00720c */ /* 0x000fe40003f25070 */
[----:B------:R-:W-:Y:S02]  /*2e90*/  SEL R9, R9, R4, P0 ;  /* 0x0000000409097207 */ /* 0x000fe40000000000 */
[----:B------:R-:W-:Y:S01]  /*2ea0*/  SEL R5, R7, R12, !P1 ;  /* 0x0000000c07057207 */ /* 0x000fe20004800000 */
[----:B------:R-:W-:-:S05]  /*2eb0*/  @!P0 IMAD.MOV R8, RZ, RZ, -R8 ;  /* 0x000000ffff088224 */ /* 0x000fca00078e0a08 */
[----:B------:R-:W1:Y:S02]  /*2ec0*/  FLO.U32 R5, R5 ;  /* 0x0000000500057300 */ /* 0x000e6400000e0000 */
[C---:B-1----:R-:W-:Y:S02]  /*2ed0*/  IADD3 R6, PT, PT, -R5.reuse, 0x1f, RZ ;  /* 0x0000001f05067810 */ /* 0x042fe40007ffe1ff */
[----:B------:R-:W-:-:S03]  /*2ee0*/  IADD3 R0, PT, PT, -R5, 0x3f, RZ ;  /* 0x0000003f05007810 */ /* 0x000fc60007ffe1ff */
[----:B------:R-:W-:-:S05]  /*2ef0*/  @P1 IMAD.MOV R0, RZ, RZ, R6 ;  /* 0x000000ffff001224 */ /* 0x000fca00078e0206 */
[----:B------:R-:W-:-:S13]  /*2f00*/  ISETP.NE.AND P1, PT, R0, RZ, PT ;  /* 0x000000ff0000720c */ /* 0x000fda0003f25270 */
[----:B0-----:R-:W-:Y:S05]  /*2f10*/  @!P1 BRA `(.L_x_18) ;  /* 0x0000000000289947 */ /* 0x001fea0003800000 */
[----:B------:R-:W-:Y:S02]  /*2f20*/  LOP3.LUT R4, R0, 0x3f, RZ, 0xc0, !PT ;  /* 0x0000003f00047812 */ /* 0x000fe400078ec0ff */
[--C-:B------:R-:W-:Y:S02]  /*2f30*/  SHF.R.U64 R6, R8, 0x1, R9.reuse ;  /* 0x0000000108067819 */ /* 0x100fe40000001209 */
[----:B------:R-:W-:Y:S02]  /*2f40*/  SHF.R.U32.HI R8, RZ, 0x1, R9 ;  /* 0x00000001ff087819 */ /* 0x000fe40000011609 */
[----:B------:R-:W-:Y:S02]  /*2f50*/  LOP3.LUT R5, R0, 0x3f, RZ, 0xc, !PT ;  /* 0x0000003f00057812 */ /* 0x000fe400078e0cff */
[CC--:B------:R-:W-:Y:S02]  /*2f60*/  SHF.L.U64.HI R12, R7.reuse, R4.reuse, R12 ;  /* 0x00000004070c7219 */ /* 0x0c0fe4000001020c */
[----:B------:R-:W-:-:S02]  /*2f70*/  SHF.L.U32 R7, R7, R4, RZ ;  /* 0x0000000407077219 */ /* 0x000fc400000006ff */
[-CC-:B------:R-:W-:Y:S02]  /*2f80*/  SHF.R.U64 R4, R6, R5.reuse, R8.reuse ;  /* 0x0000000506047219 */ /* 0x180fe40000001208 */
[----:B------:R-:W-:Y:S02]  /*2f90*/  SHF.R.U32.HI R5, RZ, R5, R8 ;  /* 0x00000005ff057219 */ /* 0x000fe40000011608 */
[----:B------:R-:W-:Y:S02]  /*2fa0*/  LOP3.LUT R7, R7, R4, RZ, 0xfc, !PT ;  /* 0x0000000407077212 */ /* 0x000fe400078efcff */
[----:B------:R-:W-:-:S07]  /*2fb0*/  LOP3.LUT R12, R12, R5, RZ, 0xfc, !PT ;  /* 0x000000050c0c7212 */ /* 0x000fce00078efcff */
.L_x_18:
[----:B------:R-:W-:-:S04]  /*2fc0*/  IMAD.WIDE.U32 R8, R7, 0x2168c235, RZ ;  /* 0x2168c23507087825 */ /* 0x000fc800078e00ff */
[----:B------:R-:W-:Y:S01]  /*2fd0*/  IMAD.MOV.U32 R4, RZ, RZ, R9 ;  /* 0x000000ffff047224 */ /* 0x000fe200078e0009 */
[----:B------:R-:W-:Y:S01]  /*2fe0*/  IADD3 RZ, P1, PT, R8, R8, RZ ;  /* 0x0000000808ff7210 */ /* 0x000fe20007f3e0ff */
[----:B------:R-:W-:Y:S02]  /*2ff0*/  IMAD.MOV.U32 R5, RZ, RZ, RZ ;  /* 0x000000ffff057224 */ /* 0x000fe400078e00ff */
[----:B------:R-:W-:-:S04]  /*3000*/  IMAD.HI.U32 R6, R12, -0x36f0255e, RZ ;  /* 0xc90fdaa20c067827 */ /* 0x000fc800078e00ff */
[----:B------:R-:W-:-:S04]  /*3010*/  IMAD.WIDE.U32 R4, R7, -0x36f0255e, R4 ;  /* 0xc90fdaa207047825 */ /* 0x000fc800078e0004 */
[C---:B------:R-:W-:Y:S02]  /*3020*/  IMAD R7, R12.reuse, -0x36f0255e, RZ ;  /* 0xc90fdaa20c077824 */ /* 0x040fe400078e02ff */
[----:B------:R-:W-:-:S04]  /*3030*/  IMAD.WIDE.U32 R4, P2, R12, 0x2168c235, R4 ;  /* 0x2168c2350c047825 */ /* 0x000fc80007840004 */
[----:B------:R-:W-:Y:S01]  /*3040*/  IMAD.X R6, RZ, RZ, R6, P2 ;  /* 0x000000ffff067224 */ /* 0x000fe200010e0606 */
[----:B------:R-:W-:Y:S02]  /*3050*/  IADD3 R5, P2, PT, R7, R5, RZ ;  /* 0x0000000507057210 */ /* 0x000fe40007f5e0ff */
[----:B------:R-:W-:Y:S02]  /*3060*/  IADD3.X RZ, P1, PT, R4, R4, RZ, P1, !PT ;  /* 0x0000000404ff7210 */ /* 0x000fe40000f3e4ff */
[C---:B------:R-:W-:Y:S01]  /*3070*/  ISETP.GT.U32.AND P3, PT, R5.reuse, RZ, PT ;  /* 0x000000ff0500720c */ /* 0x040fe20003f64070 */
[----:B------:R-:W-:Y:S01]  /*3080*/  IMAD.X R6, RZ, RZ, R6, P2 ;  /* 0x000000ffff067224 */ /* 0x000fe200010e0606 */
[----:B------:R-:W-:-:S04]  /*3090*/  IADD3.X R4, P2, PT, R5, R5, RZ, P1, !PT ;  /* 0x0000000505047210 */ /* 0x000fc80000f5e4ff */
[C---:B------:R-:W-:Y:S01]  /*30a0*/  ISETP.GT.AND.EX P1, PT, R6.reuse, RZ, PT, P3 ;  /* 0x000000ff0600720c */ /* 0x040fe20003f24330 */
[----:B------:R-:W-:-:S03]  /*30b0*/  IMAD.X R7, R6, 0x1, R6, P2 ;  /* 0x0000000106077824 */ /* 0x000fc600010e0606 */
[----:B------:R-:W-:Y:S02]  /*30c0*/  SEL R4, R4, R5, P1 ;  /* 0x0000000504047207 */ /* 0x000fe40000800000 */
[----:B------:R-:W-:Y:S02]  /*30d0*/  SEL R5, R7, R6, P1 ;  /* 0x0000000607057207 */ /* 0x000fe40000800000 */
[----:B------:R-:W-:Y:S02]  /*30e0*/  IADD3 R4, P2, PT, R4, 0x1, RZ ;  /* 0x0000000104047810 */ /* 0x000fe40007f5e0ff */
[----:B------:R-:W-:Y:S02]  /*30f0*/  SEL R7, RZ, 0xffffffff, !P1 ;  /* 0xffffffffff077807 */ /* 0x000fe40004800000 */
[----:B------:R-:W-:Y:S01]  /*3100*/  LOP3.LUT P1, R17, R17, 0x80000000, RZ, 0xc0, !PT ;  /* 0x8000000011117812 */ /* 0x000fe2000782c0ff */
[----:B------:R-:W-:Y:S02]  /*3110*/  IMAD.X R5, RZ, RZ, R5, P2 ;  /* 0x000000ffff057224 */ /* 0x000fe400010e0605 */
[----:B------:R-:W-:Y:S01]  /*3120*/  IMAD.IADD R0, R7, 0x1, -R0 ;  /* 0x0000000107007824 */ /* 0x000fe200078e0a00 */
[----:B------:R-:W-:-:S02]  /*3130*/  SHF.R.U32.HI R7, RZ, 0x1e, R3 ;  /* 0x0000001eff077819 */ /* 0x000fc40000011603 */
[----:B------:R-:W-:Y:S01]  /*3140*/  SHF.R.U64 R4, R4, 0xa, R5 ;  /* 0x0000000a04047819 */ /* 0x000fe20000001205 */
[----:B------:R-:W-:Y:S01]  /*3150*/  IMAD.SHL.U32 R0, R0, 0x100000, RZ ;  /* 0x0010000000007824 */ /* 0x000fe200078e00ff */
[----:B------:R-:W-:Y:S02]  /*3160*/  LEA.HI R2, R2, R7, RZ, 0x1 ;  /* 0x0000000702027211 */ /* 0x000fe400078f08ff */
[----:B------:R-:W-:Y:S02]  /*3170*/  IADD3 R4, P2, PT, R4, 0x1, RZ ;  /* 0x0000000104047810 */ /* 0x000fe40007f5e0ff */
[----:B------:R-:W-:Y:S01]  /*3180*/  @!P0 LOP3.LUT R17, R17, 0x80000000, RZ, 0x3c, !PT ;  /* 0x8000000011118812 */ /* 0x000fe200078e3cff */
[----:B------:R-:W-:Y:S01]  /*3190*/  @P1 IMAD.MOV R2, RZ, RZ, -R2 ;  /* 0x000000ffff021224 */ /* 0x000fe200078e0a02 */
[----:B------:R-:W-:-:S04]  /*31a0*/  LEA.HI.X R5, R5, RZ, RZ, 0x16, P2 ;  /* 0x000000ff05057211 */ /* 0x000fc800010fb4ff */
[--C-:B------:R-:W-:Y:S02]  /*31b0*/  SHF.R.U64 R4, R4, 0x1, R5.reuse ;  /* 0x0000000104047819 */ /* 0x100fe40000001205 */
[----:B------:R-:W-:Y:S02]  /*31c0*/  SHF.R.U32.HI R3, RZ, 0x1, R5 ;  /* 0x00000001ff037819 */ /* 0x000fe40000011605 */
[----:B------:R-:W-:-:S04]  /*31d0*/  IADD3 R4, P2, P3, RZ, RZ, R4 ;  /* 0x000000ffff047210 */ /* 0x000fc80007b5e004 */
[----:B------:R-:W-:-:S04]  /*31e0*/  IADD3.X R0, PT, PT, R0, 0x3fe00000, R3, P2, P3 ;  /* 0x3fe0000000007810 */ /* 0x000fc800017e6403 */
[----:B------:R-:W-:-:S07]  /*31f0*/  LOP3.LUT R17, R0, R17, RZ, 0xfc, !PT ;  /* 0x0000001100117212 */ /* 0x000fce00078efcff */
.L_x_15:
[----:B------:R-:W-:Y:S02]  /*3200*/  IMAD.MOV.U32 R11, RZ, RZ, 0x0 ;  /* 0x00000000ff0b7424 */ /* 0x000fe400078e00ff */
[----:B------:R-:W-:Y:S02]  /*3210*/  IMAD.MOV.U32 R0, RZ, RZ, R2 ;  /* 0x000000ffff007224 */ /* 0x000fe400078e0002 */
[----:B------:R-:W-:Y:S02]  /*3220*/  IMAD.MOV.U32 R2, RZ, RZ, R4 ;  /* 0x000000ffff027224 */ /* 0x000fe400078e0004 */
[----:B------:R-:W-:Y:S01]  /*3230*/  IMAD.MOV.U32 R3, RZ, RZ, R17 ;  /* 0x000000ffff037224 */ /* 0x000fe200078e0011 */
[----:B------:R-:W-:Y:S06]  /*3240*/  RET.REL.NODEC R10 `(_Z4testid) ;  /* 0xffffffcc0a6c7950 */ /* 0x000fec0003c3ffff */
.L_x_19:
[----:B------:R-:W-:-:S00]  /*3250*/  BRA `(.L_x_19) ;  /* 0xfffffffc00fc7947 */ /* 0x000fc0000383ffff */
[----:B------:R-:W-:-:S00]  /*3260*/  NOP ;  /* 0x0000000000007918 */ /* 0x000fc00000000000 */
        /* <DEDUP_REMOVED lines=9> */
.L_x_20:


//--------------------- .nv.global.init           --------------------------
	.section	.nv.global.init,"aw",@progbits
	.align	8
.nv.global.init:
	.type		__cudart_i2opi_d,@object
	.size		__cudart_i2opi_d,(.L_0 - __cudart_i2opi_d)
__cudart_i2opi_d:
        /*0000*/ 	.byte	0x08, 0x5d, 0x8d, 0x1f, 0xb1, 0x5f, 0xfb, 0x6b, 0xea, 0x92, 0x52, 0x8a, 0xf7, 0x39, 0x07, 0x3d
        /* <DEDUP_REMOVED lines=8> */
.L_0:


//--------------------- .nv.shared.reserved.0     --------------------------
	.section	.nv.shared.reserved.0,"aw",@nobits
	.weak		__nv_reservedSMEM_offset_0_alias
	.size		__nv_reservedSMEM_offset_0_alias, 0, 64
	.other		__nv_reservedSMEM_offset_0_alias,@"STO_CUDA_RESERVED_SHARED STV_DEFAULT"
__nv_reservedSMEM_offset_0_alias:
	.zero		0
	.zero		64


//--------------------- .nv.constant0._Z4testid   --------------------------
	.section	.nv.constant0._Z4testid,"a",@progbits
	.sectionflags	@""
	.align	4
.nv.constant0._Z4testid:
	.zero		912


//--------------------- SYMBOLS --------------------------

	.type		.nv.reservedSmem.offset0,@object
	.size		.nv.reservedSmem.offset0,0x4
